// auto-generated by cutlass_sweep.gemm — config: {"arch": "sm_90", "cluster_m": 2, "cluster_n": 1, "dtype": "tf32", "stages": 5, "tile_k": 128, "tile_m": 256, "tile_n": 256}
#include "cutlass/cutlass.h"
#include "cutlass/gemm/collective/collective_builder.hpp"
#include "cutlass/gemm/device/gemm_universal_adapter.h"
#include "cutlass/gemm/kernel/gemm_universal.hpp"
#include "cutlass/epilogue/collective/collective_builder.hpp"

using ElemA = cutlass::tfloat32_t;
using ElemB = cutlass::tfloat32_t;
using ElemCD = cutlass::tfloat32_t;
using Acc  = float;
using TileShape    = cute::Shape<cute::_256, cute::_256, cute::_128>;
using ClusterShape = cute::Shape<cute::_2, cute::_1, cute::_1>;

using CollectiveEpilogue = typename cutlass::epilogue::collective::CollectiveBuilder<
    cutlass::arch::Sm90, cutlass::arch::OpClassTensorOp,
    TileShape, ClusterShape,
    cutlass::epilogue::collective::EpilogueTileAuto,
    Acc, Acc,
    ElemCD, cutlass::layout::RowMajor, 128 / cutlass::sizeof_bits<ElemCD>::value,
    ElemCD, cutlass::layout::RowMajor, 128 / cutlass::sizeof_bits<ElemCD>::value,
    cutlass::epilogue::collective::EpilogueScheduleAuto
  >::CollectiveOp;

using CollectiveMainloop = typename cutlass::gemm::collective::CollectiveBuilder<
    cutlass::arch::Sm90, cutlass::arch::OpClassTensorOp,
    ElemA, cutlass::layout::RowMajor, 128 / cutlass::sizeof_bits<ElemA>::value,
    ElemB, cutlass::layout::ColumnMajor, 128 / cutlass::sizeof_bits<ElemB>::value,
    Acc,
    TileShape, ClusterShape,
    cutlass::gemm::collective::StageCount<5>,
    cutlass::gemm::collective::KernelScheduleAuto
  >::CollectiveOp;

using GemmKernel = cutlass::gemm::kernel::GemmUniversal<
    cute::Shape<int,int,int,int>,
    CollectiveMainloop,
    CollectiveEpilogue
>;
using Gemm = cutlass::gemm::device::GemmUniversalAdapter<GemmKernel>;

// Force the device kernel symbol into the cubin without needing a host main.
auto* _anchor = &cutlass::device_kernel<GemmKernel>;


// ===== COMPILED SASS (sm_90a) =====

	.target	sm_90a

	.elftype	@"ET_EXEC"


//--------------------- .note.nv.tkinfo           --------------------------
	.section	.note.nv.tkinfo,"",@"SHT_NOTE"
	.sectionflags	@"SHF_NOTE_NV_TKINFO"
	.tkinfo
        /*0018*/ 	.word	0x00000002
        /*0030*/ 	.string	""
        /*0030*/ 	.string	"ptxas"
        /*0030*/ 	.string	"Cuda compilation tools, release 13.0, V13.0.88"
        /*0030*/ 	.string	"Build cuda_13.0.r13.0/compiler.36424714_0"
        /*0030*/ 	.string	"-arch sm_90a -m 64 "



//--------------------- .note.nv.cuinfo           --------------------------
	.section	.note.nv.cuinfo,"",@"SHT_NOTE"
	.sectionflags	@"SHF_NOTE_NV_CUINFO"
        /*0018*/ 	.short	0x0002
        /*001a*/ 	.short	0x005a
        /*001c*/ 	.short	0x0082
	.zero		2


//--------------------- .nv.info                  --------------------------
	.section	.nv.info,"",@"SHT_CUDA_INFO"
	.align	4


	//----- nvinfo : EIATTR_REGCOUNT
	.align		4
        /*0000*/ 	.byte	0x04, 0x2f
        /*0002*/ 	.short	(.L_15 - .L_14)
	.align		4
.L_14:
        /*0004*/ 	.word	index@(_ZN7cutlass13device_kernelINS_4gemm6kernel13GemmUniversalIN4cute5tupleIJiiiiEEENS1_10collective13CollectiveMmaINS1_34MainloopSm90TmaGmmaWarpSpecializedILi5ENS5_IJNS4_1CILi2EEENSA_ILi1EEESC_EEENS1_35KernelTmaWarpSpecializedCooperativeEEENS5_IJNSA_ILi256EEESG_NSA_ILi128EEEEEENS_10tfloat32_tENS5_IJlSC_lEEESJ_SK_NS4_8TiledMMAINS4_8MMA_AtomIJNS4_4SM904GMMA30MMA_64x256x8_F32TF32TF32_SS_TNILNSO_7ScaleInE1ELSQ_1EEEEEENS4_6LayoutISD_NS5_IJSC_NSA_ILi0EEESU_EEEEENS5_IJNS4_10UnderscoreESX_SX_EEEEENS4_13SM90_TMA_LOADENS4_14ComposedLayoutINS4_7SwizzleILi3ELi4ELi3EEENS4_18smem_ptr_flag_bitsILi32EEENST_INS5_IJNSA_ILi8EEENSA_ILi32EEEEEENS5_IJS17_SC_EEEEEEEvNS4_8identityENS4_23SM90_TMA_LOAD_MULTICASTES1B_vS1C_EENS_8epilogue10collective6detail29Sm90TmaWarpSpecializedAdapterINS1G_15DefaultEpilogueISJ_SK_SK_NS1F_6thread17LinearCombinationISJ_Li1EffLNS1K_9ScaleType4KindE0ELNS_15FloatRoundStyleE2ESJ_EENS1_15EpilogueDefaultEEEEEvvEEEEvNT_6ParamsE)
        /*0008*/ 	.word	0x000000a8


	//----- nvinfo : EIATTR_FRAME_SIZE
	.align		4
.L_15:
        /*000c*/ 	.byte	0x04, 0x11
        /*000e*/ 	.short	(.L_17 - .L_16)
	.align		4
.L_16:
        /*0010*/ 	.word	index@(_ZN7cutlass13device_kernelINS_4gemm6kernel13GemmUniversalIN4cute5tupleIJiiiiEEENS1_10collective13CollectiveMmaINS1_34MainloopSm90TmaGmmaWarpSpecializedILi5ENS5_IJNS4_1CILi2EEENSA_ILi1EEESC_EEENS1_35KernelTmaWarpSpecializedCooperativeEEENS5_IJNSA_ILi256EEESG_NSA_ILi128EEEEEENS_10tfloat32_tENS5_IJlSC_lEEESJ_SK_NS4_8TiledMMAINS4_8MMA_AtomIJNS4_4SM904GMMA30MMA_64x256x8_F32TF32TF32_SS_TNILNSO_7ScaleInE1ELSQ_1EEEEEENS4_6LayoutISD_NS5_IJSC_NSA_ILi0EEESU_EEEEENS5_IJNS4_10UnderscoreESX_SX_EEEEENS4_13SM90_TMA_LOADENS4_14ComposedLayoutINS4_7SwizzleILi3ELi4ELi3EEENS4_18smem_ptr_flag_bitsILi32EEENST_INS5_IJNSA_ILi8EEENSA_ILi32EEEEEENS5_IJS17_SC_EEEEEEEvNS4_8identityENS4_23SM90_TMA_LOAD_MULTICASTES1B_vS1C_EENS_8epilogue10collective6detail29Sm90TmaWarpSpecializedAdapterINS1G_15DefaultEpilogueISJ_SK_SK_NS1F_6thread17LinearCombinationISJ_Li1EffLNS1K_9ScaleType4KindE0ELNS_15FloatRoundStyleE2ESJ_EENS1_15EpilogueDefaultEEEEEvvEEEEvNT_6ParamsE)
        /*0014*/ 	.word	0x000017d8


	//----- nvinfo : EIATTR_MIN_STACK_SIZE
	.align		4
.L_17:
        /*0018*/ 	.byte	0x04, 0x12
        /*001a*/ 	.short	(.L_19 - .L_18)
	.align		4
.L_18:
        /*001c*/ 	.word	index@(_ZN7cutlass13device_kernelINS_4gemm6kernel13GemmUniversalIN4cute5tupleIJiiiiEEENS1_10collective13CollectiveMmaINS1_34MainloopSm90TmaGmmaWarpSpecializedILi5ENS5_IJNS4_1CILi2EEENSA_ILi1EEESC_EEENS1_35KernelTmaWarpSpecializedCooperativeEEENS5_IJNSA_ILi256EEESG_NSA_ILi128EEEEEENS_10tfloat32_tENS5_IJlSC_lEEESJ_SK_NS4_8TiledMMAINS4_8MMA_AtomIJNS4_4SM904GMMA30MMA_64x256x8_F32TF32TF32_SS_TNILNSO_7ScaleInE1ELSQ_1EEEEEENS4_6LayoutISD_NS5_IJSC_NSA_ILi0EEESU_EEEEENS5_IJNS4_10UnderscoreESX_SX_EEEEENS4_13SM90_TMA_LOADENS4_14ComposedLayoutINS4_7SwizzleILi3ELi4ELi3EEENS4_18smem_ptr_flag_bitsILi32EEENST_INS5_IJNSA_ILi8EEENSA_ILi32EEEEEENS5_IJS17_SC_EEEEEEEvNS4_8identityENS4_23SM90_TMA_LOAD_MULTICASTES1B_vS1C_EENS_8epilogue10collective6detail29Sm90TmaWarpSpecializedAdapterINS1G_15DefaultEpilogueISJ_SK_SK_NS1F_6thread17LinearCombinationISJ_Li1EffLNS1K_9ScaleType4KindE0ELNS_15FloatRoundStyleE2ESJ_EENS1_15EpilogueDefaultEEEEEvvEEEEvNT_6ParamsE)
        /*0020*/ 	.word	0x000017d8
.L_19:


//--------------------- .nv.compat                --------------------------
	.section	.nv.compat,"",@"SHT_CUDA_COMPAT_INFO"
	.align	4
        /*0000*/ 	.byte	0x02, 0x09, 0x01, 0x00, 0x02, 0x02, 0x04, 0x00, 0x02, 0x05, 0x05, 0x00, 0x03, 0x07, 0x01, 0x01
        /*0010*/ 	.byte	0x02, 0x03, 0x01, 0x00, 0x02, 0x06, 0x01, 0x00, 0x04, 0x0b, 0x08, 0x00, 0x00, 0x00, 0x00, 0x00
        /*0020*/ 	.byte	0x00, 0x00, 0x00, 0x00


//--------------------- .nv.info._ZN7cutlass13device_kernelINS_4gemm6kernel13GemmUniversalIN4cute5tupleIJiiiiEEENS1_10collective13CollectiveMmaINS1_34MainloopSm90TmaGmmaWarpSpecializedILi5ENS5_IJNS4_1CILi2EEENSA_ILi1EEESC_EEENS1_35KernelTmaWarpSpecializedCooperativeEEENS5_IJNSA_ILi256EEESG_NSA_ILi128EEEEEENS_10tfloat32_tENS5_IJlSC_lEEESJ_SK_NS4_8TiledMMAINS4_8MMA_AtomIJNS4_4SM904GMMA30MMA_64x256x8_F32TF32TF32_SS_TNILNSO_7ScaleInE1ELSQ_1EEEEEENS4_6LayoutISD_NS5_IJSC_NSA_ILi0EEESU_EEEEENS5_IJNS4_10UnderscoreESX_SX_EEEEENS4_13SM90_TMA_LOADENS4_14ComposedLayoutINS4_7SwizzleILi3ELi4ELi3EEENS4_18smem_ptr_flag_bitsILi32EEENST_INS5_IJNSA_ILi8EEENSA_ILi32EEEEEENS5_IJS17_SC_EEEEEEEvNS4_8identityENS4_23SM90_TMA_LOAD_MULTICASTES1B_vS1C_EENS_8epilogue10collective6detail29Sm90TmaWarpSpecializedAdapterINS1G_15DefaultEpilogueISJ_SK_SK_NS1F_6thread17LinearCombinationISJ_Li1EffLNS1K_9ScaleType4KindE0ELNS_15FloatRoundStyleE2ESJ_EENS1_15EpilogueDefaultEEEEEvvEEEEvNT_6ParamsE --------------------------
	.section	.nv.info._ZN7cutlass13device_kernelINS_4gemm6kernel13GemmUniversalIN4cute5tupleIJiiiiEEENS1_10collective13CollectiveMmaINS1_34MainloopSm90TmaGmmaWarpSpecializedILi5ENS5_IJNS4_1CILi2EEENSA_ILi1EEESC_EEENS1_35KernelTmaWarpSpecializedCooperativeEEENS5_IJNSA_ILi256EEESG_NSA_ILi128EEEEEENS_10tfloat32_tENS5_IJlSC_lEEESJ_SK_NS4_8TiledMMAINS4_8MMA_AtomIJNS4_4SM904GMMA30MMA_64x256x8_F32TF32TF32_SS_TNILNSO_7ScaleInE1ELSQ_1EEEEEENS4_6LayoutISD_NS5_IJSC_NSA_ILi0EEESU_EEEEENS5_IJNS4_10UnderscoreESX_SX_EEEEENS4_13SM90_TMA_LOADENS4_14ComposedLayoutINS4_7SwizzleILi3ELi4ELi3EEENS4_18smem_ptr_flag_bitsILi32EEENST_INS5_IJNSA_ILi8EEENSA_ILi32EEEEEENS5_IJS17_SC_EEEEEEEvNS4_8identityENS4_23SM90_TMA_LOAD_MULTICASTES1B_vS1C_EENS_8epilogue10collective6detail29Sm90TmaWarpSpecializedAdapterINS1G_15DefaultEpilogueISJ_SK_SK_NS1F_6thread17LinearCombinationISJ_Li1EffLNS1K_9ScaleType4KindE0ELNS_15FloatRoundStyleE2ESJ_EENS1_15EpilogueDefaultEEEEEvvEEEEvNT_6ParamsE,"",@"SHT_CUDA_INFO"
	.sectionflags	@""
	.align	4


	//----- nvinfo : EIATTR_CUDA_API_VERSION
	.align		4
        /*0000*/ 	.byte	0x04, 0x37
        /*0002*/ 	.short	(.L_21 - .L_20)
.L_20:
        /*0004*/ 	.word	0x00000082


	//----- nvinfo : EIATTR_KPARAM_INFO
	.align		4
.L_21:
        /*0008*/ 	.byte	0x04, 0x17
        /*000a*/ 	.short	(.L_23 - .L_22)
.L_22:
        /*000c*/ 	.word	0x00000000
        /*0010*/ 	.short	0x0000
        /*0012*/ 	.short	0x0070
        /*0014*/ 	.byte	0x00, 0xf0, 0x01, 0x10


	//----- nvinfo : EIATTR_SPARSE_MMA_MASK
	.align		4
.L_23:
        /*0018*/ 	.byte	0x03, 0x50
        /*001a*/ 	.short	0x0000


	//----- nvinfo : EIATTR_MAXREG_COUNT
	.align		4
        /*001c*/ 	.byte	0x03, 0x1b
        /*001e*/ 	.short	0x00a8


	//----- nvinfo : EIATTR_NUM_BARRIERS
	.align		4
        /*0020*/ 	.byte	0x02, 0x4c
        /*0022*/ 	.byte	0x01
	.zero		1


	//----- nvinfo : EIATTR_EXTERNS
	.align		4
        /*0024*/ 	.byte	0x04, 0x0f
        /*0026*/ 	.short	(.L_25 - .L_24)


	//   ....[0]....
	.align		4
.L_24:
        /*0028*/ 	.word	index@(__assertfail)


	//----- nvinfo : EIATTR_ANNOTATIONS
	.align		4
.L_25:
        /*002c*/ 	.byte	0x04, 0x55
        /*002e*/ 	.short	(.L_27 - .L_26)


	//   ....[0]....
.L_26:
        /*0030*/ 	.word	0x00000001
        /*0034*/ 	.byte	0x20, 0x0a, 0x00, 0x00, 0x01, 0x00, 0x00, 0x00, 0x30, 0x0a, 0x00, 0x00, 0x01, 0x00, 0x00, 0x00
        /* <DEDUP_REMOVED lines=2725> */
        /*aa94*/ 	.byte	0x80, 0x29, 0x03, 0x00, 0x01, 0x00, 0x00, 0x00, 0xa0, 0x29, 0x03, 0x00


	//----- nvinfo : EIATTR_MERCURY_ISA_VERSION
	.align		4
.L_27:
        /*aaa0*/ 	.byte	0x03, 0x5f
        /*aaa2*/ 	.short	0x0101


	//----- nvinfo : EIATTR_INT_WARP_WIDE_INSTR_OFFSETS
	.align		4
        /*aaa4*/ 	.byte	0x04, 0x31
        /*aaa6*/ 	.short	(.L_29 - .L_28)


	//   ....[0]....
.L_28:
        /*aaa8*/ 	.word	0x000005a0


	//   ....[1]....
        /*aaac*/ 	.word	0x000005c0


	//   ....[2]....
        /*aab0*/ 	.word	0x00000720


	//----- nvinfo : EIATTR_COOP_GROUP_MASK_REGIDS
	.align		4
.L_29:
        /*aab4*/ 	.byte	0x04, 0x29
        /*aab6*/ 	.short	(.L_31 - .L_30)


	//   ....[0]....
.L_30:
        /*aab8*/ 	.word	0xffffffff


	//   ....[1]....
        /*aabc*/ 	.word	0xffffffff


	//   ....[2]....
        /*aac0*/ 	.word	0xffffffff


	//   ....[3]....
        /*aac4*/ 	.word	0xffffffff


	//   ....[4]....
        /*aac8*/ 	.word	0xffffffff


	//   ....[5]....
        /*aacc*/ 	.word	0xffffffff


	//----- nvinfo : EIATTR_COOP_GROUP_INSTR_OFFSETS
	.align		4
.L_31:
        /*aad0*/ 	.byte	0x04, 0x28
        /*aad2*/ 	.short	(.L_33 - .L_32)


	//   ....[0]....
.L_32:
        /*aad4*/ 	.word	0x00000070


	//   ....[1]....
        /*aad8*/ 	.word	0x00000080


	//   ....[2]....
        /*aadc*/ 	.word	0x000001a0


	//   ....[3]....
        /*aae0*/ 	.word	0x000003f0


	//   ....[4]....
        /*aae4*/ 	.word	0x00000860


	//   ....[5]....
        /*aae8*/ 	.word	0x00001430


	//----- nvinfo : EIATTR_REG_RECONFIG
	.align		4
.L_33:
        /*aaec*/ 	.byte	0x01, 0x54
	.zero		2


	//----- nvinfo : EIATTR_SYSCALL_OFFSETS
	.align		4
        /*aaf0*/ 	.byte	0x04, 0x46
        /*aaf2*/ 	.short	(.L_35 - .L_34)


	//   ....[0]....
.L_34:
        /*aaf4*/ 	.word	0x000015e0


	//----- nvinfo : EIATTR_MBARRIER_INSTR_OFFSETS
	.align		4
.L_35:
        /*aaf8*/ 	.byte	0x04, 0x39
        /*aafa*/ 	.short	(.L_37 - .L_36)


	//   ....[0]....
.L_36:
        /*aafc*/ 	.word	0x00000320
        /*ab00*/ 	.word	0x000000ff
        /*ab04*/ 	.word	0x00000000
        /*ab08*/ 	.short	0x0100
        /*ab0a*/ 	.byte	0x08
	.zero		1


	//   ....[1]....
        /*ab0c*/ 	.word	0x00000330
        /*ab10*/ 	.word	0x000000ff
        /*ab14*/ 	.word	0x00000028
        /*ab18*/ 	.short	0x0100
        /*ab1a*/ 	.byte	0x08
	.zero		1


	//   ....[2]....
        /*ab1c*/ 	.word	0x00000340
        /*ab20*/ 	.word	0x000000ff
        /*ab24*/ 	.word	0x00000008
        /*ab28*/ 	.short	0x0100
        /*ab2a*/ 	.byte	0x08
	.zero		1


	//   ....[3]....
        /*ab2c*/ 	.word	0x00000350
        /*ab30*/ 	.word	0x000000ff
        /*ab34*/ 	.word	0x00000030
        /*ab38*/ 	.short	0x0100
        /*ab3a*/ 	.byte	0x08
	.zero		1


	//   ....[4]....
        /*ab3c*/ 	.word	0x00000360
        /*ab40*/ 	.word	0x000000ff
        /*ab44*/ 	.word	0x00000010
        /*ab48*/ 	.short	0x0100
        /*ab4a*/ 	.byte	0x08
	.zero		1


	//   ....[5]....
        /*ab4c*/ 	.word	0x00000370
        /*ab50*/ 	.word	0x000000ff
        /*ab54*/ 	.word	0x00000038
        /*ab58*/ 	.short	0x0100
        /*ab5a*/ 	.byte	0x08
	.zero		1


	//   ....[6]....
        /*ab5c*/ 	.word	0x00000380
        /*ab60*/ 	.word	0x000000ff
        /*ab64*/ 	.word	0x00000018
        /*ab68*/ 	.short	0x0100
        /*ab6a*/ 	.byte	0x08
	.zero		1


	//   ....[7]....
        /*ab6c*/ 	.word	0x00000390
        /*ab70*/ 	.word	0x000000ff
        /*ab74*/ 	.word	0x00000040
        /*ab78*/ 	.short	0x0100
        /*ab7a*/ 	.byte	0x08
	.zero		1


	//   ....[8]....
        /*ab7c*/ 	.word	0x000003a0
        /*ab80*/ 	.word	0x000000ff
        /*ab84*/ 	.word	0x00000020
        /*ab88*/ 	.short	0x0100
        /*ab8a*/ 	.byte	0x08
	.zero		1


	//   ....[9]....
        /*ab8c*/ 	.word	0x000003b0
        /*ab90*/ 	.word	0x000000ff
        /*ab94*/ 	.word	0x00000048
        /*ab98*/ 	.short	0x0100
        /*ab9a*/ 	.byte	0x08
	.zero		1


	//   ....[10]....
        /*ab9c*/ 	.word	0x00000790
        /*aba0*/ 	.word	0x000000ff
        /*aba4*/ 	.word	0x00000060
        /*aba8*/ 	.short	0x0100
        /*abaa*/ 	.byte	0x06
	.zero		1


	//   ....[11]....
        /*abac*/ 	.word	0x000007c0
        /*abb0*/ 	.word	0x000000ff
        /*abb4*/ 	.word	0x00000068
        /*abb8*/ 	.short	0x0100
        /*abba*/ 	.byte	0x06
	.zero		1


	//   ....[12]....
        /*abbc*/ 	.word	0x000016c0
        /*abc0*/ 	.word	0x00000004
        /*abc4*/ 	.word	0x00000000
        /*abc8*/ 	.short	0x010a
        /*abca*/ 	.byte	0x3f
	.zero		1


	//   ....[13]....
        /*abcc*/ 	.word	0x00001700
        /*abd0*/ 	.word	0x00000004
        /*abd4*/ 	.word	0x00000000
        /*abd8*/ 	.short	0x010a
        /*abda*/ 	.byte	0x3f
	.zero		1


	//   ....[14]....
        /*abdc*/ 	.word	0x00010d00
        /*abe0*/ 	.word	0x00000003
        /*abe4*/ 	.word	0x00000000
        /*abe8*/ 	.short	0x010a
        /*abea*/ 	.byte	0x3f
	.zero		1


	//   ....[15]....
        /*abec*/ 	.word	0x00010d40
        /*abf0*/ 	.word	0x00000003
        /*abf4*/ 	.word	0x00000000
        /*abf8*/ 	.short	0x010a
        /*abfa*/ 	.byte	0x3f
	.zero		1


	//   ....[16]....
        /*abfc*/ 	.word	0x00020dc0
        /*ac00*/ 	.word	0x00000003
        /*ac04*/ 	.word	0x00000000
        /*ac08*/ 	.short	0x0101
        /*ac0a*/ 	.byte	0x3f
	.zero		1


	//   ....[17]....
        /*ac0c*/ 	.word	0x00020ff0
        /*ac10*/ 	.word	0x00000000
        /*ac14*/ 	.word	0x00000000
        /*ac18*/ 	.short	0x0101
        /*ac1a*/ 	.byte	0x3f
	.zero		1


	//   ....[18]....
        /*ac1c*/ 	.word	0x000322f0
        /*ac20*/ 	.word	0x0000000f
        /*ac24*/ 	.word	0x00000028
        /*ac28*/ 	.short	0x010a
        /*ac2a*/ 	.byte	0x3f
	.zero		1


	//   ....[19]....
        /*ac2c*/ 	.word	0x000328a0
        /*ac30*/ 	.word	0x00000002
        /*ac34*/ 	.word	0x00000068
        /*ac38*/ 	.short	0x0101
        /*ac3a*/ 	.byte	0x3f
	.zero		1


	//   ....[20]....
        /*ac3c*/ 	.word	0x000330a0
        /*ac40*/ 	.word	0x00000003
        /*ac44*/ 	.word	0x00000000
        /*ac48*/ 	.short	0x010a
        /*ac4a*/ 	.byte	0x3f
	.zero		1


	//   ....[21]....
        /*ac4c*/ 	.word	0x00033130
        /*ac50*/ 	.word	0x00000003
        /*ac54*/ 	.word	0x00000000
        /*ac58*/ 	.short	0x010a
        /*ac5a*/ 	.byte	0x3f
	.zero		1


	//   ....[22]....
        /*ac5c*/ 	.word	0x000331c0
        /*ac60*/ 	.word	0x00000003
        /*ac64*/ 	.word	0x00000000
        /*ac68*/ 	.short	0x010a
        /*ac6a*/ 	.byte	0x3f
	.zero		1


	//   ....[23]....
        /*ac6c*/ 	.word	0x00033250
        /*ac70*/ 	.word	0x00000003
        /*ac74*/ 	.word	0x00000000
        /*ac78*/ 	.short	0x010a
        /*ac7a*/ 	.byte	0x3f
	.zero		1


	//   ....[24]....
        /*ac7c*/ 	.word	0x000332e0
        /*ac80*/ 	.word	0x00000003
        /*ac84*/ 	.word	0x00000000
        /*ac88*/ 	.short	0x010a
        /*ac8a*/ 	.byte	0x3f
	.zero		1


	//   ....[25]....
        /*ac8c*/ 	.word	0x00033340
        /*ac90*/ 	.word	0x00000004
        /*ac94*/ 	.word	0x00000000
        /*ac98*/ 	.short	0x010a
        /*ac9a*/ 	.byte	0x3f
	.zero		1


	//   ....[26]....
        /*ac9c*/ 	.word	0x00033390
        /*aca0*/ 	.word	0x00000003
        /*aca4*/ 	.word	0x00000000
        /*aca8*/ 	.short	0x010a
        /*acaa*/ 	.byte	0x3f
	.zero		1


	//   ....[27]....
        /*acac*/ 	.word	0x00033460
        /*acb0*/ 	.word	0x0000000f
        /*acb4*/ 	.word	0x00000028
        /*acb8*/ 	.short	0x010a
        /*acba*/ 	.byte	0x3f
	.zero		1


	//   ....[28]....
        /*acbc*/ 	.word	0x00033530
        /*acc0*/ 	.word	0x00000003
        /*acc4*/ 	.word	0x00000000
        /*acc8*/ 	.short	0x010a
        /*acca*/ 	.byte	0x3f
	.zero		1


	//   ....[29]....
        /*accc*/ 	.word	0x00033580
        /*acd0*/ 	.word	0x00000003
        /*acd4*/ 	.word	0x00000000
        /*acd8*/ 	.short	0x010a
        /*acda*/ 	.byte	0x3f
	.zero		1


	//   ....[30]....
        /*acdc*/ 	.word	0x000335d0
        /*ace0*/ 	.word	0x00000003
        /*ace4*/ 	.word	0x00000000
        /*ace8*/ 	.short	0x010a
        /*acea*/ 	.byte	0x3f
	.zero		1


	//   ....[31]....
        /*acec*/ 	.word	0x00033620
        /*acf0*/ 	.word	0x00000003
        /*acf4*/ 	.word	0x00000000
        /*acf8*/ 	.short	0x010a
        /*acfa*/ 	.byte	0x3f
	.zero		1


	//----- nvinfo : EIATTR_NUM_MBARRIERS
	.align		4
.L_37:
        /*acfc*/ 	.byte	0x03, 0x38
        /*acfe*/ 	.short	0x000c


	//----- nvinfo : EIATTR_EXIT_INSTR_OFFSETS
	.align		4
        /*ad00*/ 	.byte	0x04, 0x1c
        /*ad02*/ 	.short	(.L_39 - .L_38)


	//   ....[0]....
.L_38:
        /*ad04*/ 	.word	0x00000ac0


	//   ....[1]....
        /*ad08*/ 	.word	0x00001350


	//   ....[2]....
        /*ad0c*/ 	.word	0x00031960


	//   ....[3]....
        /*ad10*/ 	.word	0x00031f80


	//   ....[4]....
        /*ad14*/ 	.word	0x00033330


	//----- nvinfo : EIATTR_MAX_THREADS
	.align		4
.L_39:
        /*ad18*/ 	.byte	0x04, 0x05
        /*ad1a*/ 	.short	(.L_41 - .L_40)
.L_40:
        /*ad1c*/ 	.word	0x00000180
        /*ad20*/ 	.word	0x00000001
        /*ad24*/ 	.word	0x00000001


	//----- nvinfo : EIATTR_CRS_STACK_SIZE
	.align		4
.L_41:
        /*ad28*/ 	.byte	0x04, 0x1e
        /*ad2a*/ 	.short	(.L_43 - .L_42)
.L_42:
        /*ad2c*/ 	.word	0x00000000


	//----- nvinfo : EIATTR_CBANK_PARAM_SIZE
	.align		4
.L_43:
        /*ad30*/ 	.byte	0x03, 0x19
        /*ad32*/ 	.short	0x0470


	//----- nvinfo : EIATTR_PARAM_CBANK
	.align		4
        /*ad34*/ 	.byte	0x04, 0x0a
        /*ad36*/ 	.short	(.L_45 - .L_44)
	.align		4
.L_44:
        /*ad38*/ 	.word	index@(.nv.constant0._ZN7cutlass13device_kernelINS_4gemm6kernel13GemmUniversalIN4cute5tupleIJiiiiEEENS1_10collective13CollectiveMmaINS1_34MainloopSm90TmaGmmaWarpSpecializedILi5ENS5_IJNS4_1CILi2EEENSA_ILi1EEESC_EEENS1_35KernelTmaWarpSpecializedCooperativeEEENS5_IJNSA_ILi256EEESG_NSA_ILi128EEEEEENS_10tfloat32_tENS5_IJlSC_lEEESJ_SK_NS4_8TiledMMAINS4_8MMA_AtomIJNS4_4SM904GMMA30MMA_64x256x8_F32TF32TF32_SS_TNILNSO_7ScaleInE1ELSQ_1EEEEEENS4_6LayoutISD_NS5_IJSC_NSA_ILi0EEESU_EEEEENS5_IJNS4_10UnderscoreESX_SX_EEEEENS4_13SM90_TMA_LOADENS4_14ComposedLayoutINS4_7SwizzleILi3ELi4ELi3EEENS4_18smem_ptr_flag_bitsILi32EEENST_INS5_IJNSA_ILi8EEENSA_ILi32EEEEEENS5_IJS17_SC_EEEEEEEvNS4_8identityENS4_23SM90_TMA_LOAD_MULTICASTES1B_vS1C_EENS_8epilogue10collective6detail29Sm90TmaWarpSpecializedAdapterINS1G_15DefaultEpilogueISJ_SK_SK_NS1F_6thread17LinearCombinationISJ_Li1EffLNS1K_9ScaleType4KindE0ELNS_15FloatRoundStyleE2ESJ_EENS1_15EpilogueDefaultEEEEEvvEEEEvNT_6ParamsE)
        /*ad3c*/ 	.short	0x0210
        /*ad3e*/ 	.short	0x0470


	//----- nvinfo : EIATTR_SW_WAR
	.align		4
.L_45:
        /*ad40*/ 	.byte	0x04, 0x36
        /*ad42*/ 	.short	(.L_47 - .L_46)
.L_46:
        /*ad44*/ 	.word	0x00000008
.L_47:


//--------------------- .nv.callgraph             --------------------------
	.section	.nv.callgraph,"",@"SHT_CUDA_CALLGRAPH"
	.align	4
	.sectionentsize	8
	.align		4
        /*0000*/ 	.word	0x00000000
	.align		4
        /*0004*/ 	.word	0xffffffff
	.align		4
        /*0008*/ 	.word	index@(_ZN7cutlass13device_kernelINS_4gemm6kernel13GemmUniversalIN4cute5tupleIJiiiiEEENS1_10collective13CollectiveMmaINS1_34MainloopSm90TmaGmmaWarpSpecializedILi5ENS5_IJNS4_1CILi2EEENSA_ILi1EEESC_EEENS1_35KernelTmaWarpSpecializedCooperativeEEENS5_IJNSA_ILi256EEESG_NSA_ILi128EEEEEENS_10tfloat32_tENS5_IJlSC_lEEESJ_SK_NS4_8TiledMMAINS4_8MMA_AtomIJNS4_4SM904GMMA30MMA_64x256x8_F32TF32TF32_SS_TNILNSO_7ScaleInE1ELSQ_1EEEEEENS4_6LayoutISD_NS5_IJSC_NSA_ILi0EEESU_EEEEENS5_IJNS4_10UnderscoreESX_SX_EEEEENS4_13SM90_TMA_LOADENS4_14ComposedLayoutINS4_7SwizzleILi3ELi4ELi3EEENS4_18smem_ptr_flag_bitsILi32EEENST_INS5_IJNSA_ILi8EEENSA_ILi32EEEEEENS5_IJS17_SC_EEEEEEEvNS4_8identityENS4_23SM90_TMA_LOAD_MULTICASTES1B_vS1C_EENS_8epilogue10collective6detail29Sm90TmaWarpSpecializedAdapterINS1G_15DefaultEpilogueISJ_SK_SK_NS1F_6thread17LinearCombinationISJ_Li1EffLNS1K_9ScaleType4KindE0ELNS_15FloatRoundStyleE2ESJ_EENS1_15EpilogueDefaultEEEEEvvEEEEvNT_6ParamsE)
	.align		4
        /*000c*/ 	.word	index@(__assertfail)
	.align		4
        /*0010*/ 	.word	0x00000000
	.align		4
        /*0014*/ 	.word	0xfffffffe
	.align		4
        /*0018*/ 	.word	0x00000000
	.align		4
        /*001c*/ 	.word	0xfffffffd
	.align		4
        /*0020*/ 	.word	0x00000000
	.align		4
        /*0024*/ 	.word	0xfffffffc


//--------------------- .nv.constant4             --------------------------
	.section	.nv.constant4,"a",@progbits
	.align	8
	.align		8
.nv.constant4:
        /*0000*/ 	.dword	__assertfail
	.align		8
        /*0008*/ 	.dword	__unnamed_1
	.align		8
        /*0010*/ 	.dword	_ZN39_INTERNAL_6aa4feee_4_k_cu_27e6a875_73444cuda3std3__45__cpo5beginE
	.align		8
        /*0018*/ 	.dword	_ZN39_INTERNAL_6aa4feee_4_k_cu_27e6a875_73444cuda3std3__45__cpo3endE
	.align		8
        /*0020*/ 	.dword	_ZN39_INTERNAL_6aa4feee_4_k_cu_27e6a875_73444cuda3std3__45__cpo6cbeginE
	.align		8
        /*0028*/ 	.dword	_ZN39_INTERNAL_6aa4feee_4_k_cu_27e6a875_73444cuda3std3__45__cpo4cendE
	.align		8
        /*0030*/ 	.dword	_ZN39_INTERNAL_6aa4feee_4_k_cu_27e6a875_73444cuda3std3__441_GLOBAL__N__6aa4feee_4_k_cu_27e6a875_73446ignoreE
	.align		8
        /*0038*/ 	.dword	_ZN39_INTERNAL_6aa4feee_4_k_cu_27e6a875_73444cuda3std3__419piecewise_constructE
	.align		8
        /*0040*/ 	.dword	_ZN39_INTERNAL_6aa4feee_4_k_cu_27e6a875_73444cuda3std3__48in_placeE
	.align		8
        /*0048*/ 	.dword	_ZN39_INTERNAL_6aa4feee_4_k_cu_27e6a875_73444cuda3std6ranges3__45__cpo4swapE
	.align		8
        /*0050*/ 	.dword	_ZN39_INTERNAL_6aa4feee_4_k_cu_27e6a875_73444cuda3std6ranges3__45__cpo9iter_moveE
	.align		8
        /*0058*/ 	.dword	_ZN39_INTERNAL_6aa4feee_4_k_cu_27e6a875_73444cute7productE
	.align		8
        /*0060*/ 	.dword	_ZN39_INTERNAL_6aa4feee_4_k_cu_27e6a875_73444cute1_E
	.align		8
        /*0068*/ 	.dword	$str$22
	.align		8
        /*0070*/ 	.dword	$str$23


//--------------------- .text._ZN7cutlass13device_kernelINS_4gemm6kernel13GemmUniversalIN4cute5tupleIJiiiiEEENS1_10collective13CollectiveMmaINS1_34MainloopSm90TmaGmmaWarpSpecializedILi5ENS5_IJNS4_1CILi2EEENSA_ILi1EEESC_EEENS1_35KernelTmaWarpSpecializedCooperativeEEENS5_IJNSA_ILi256EEESG_NSA_ILi128EEEEEENS_10tfloat32_tENS5_IJlSC_lEEESJ_SK_NS4_8TiledMMAINS4_8MMA_AtomIJNS4_4SM904GMMA30MMA_64x256x8_F32TF32TF32_SS_TNILNSO_7ScaleInE1ELSQ_1EEEEEENS4_6LayoutISD_NS5_IJSC_NSA_ILi0EEESU_EEEEENS5_IJNS4_10UnderscoreESX_SX_EEEEENS4_13SM90_TMA_LOADENS4_14ComposedLayoutINS4_7SwizzleILi3ELi4ELi3EEENS4_18smem_ptr_flag_bitsILi32EEENST_INS5_IJNSA_ILi8EEENSA_ILi32EEEEEENS5_IJS17_SC_EEEEEEEvNS4_8identityENS4_23SM90_TMA_LOAD_MULTICASTES1B_vS1C_EENS_8epilogue10collective6detail29Sm90TmaWarpSpecializedAdapterINS1G_15DefaultEpilogueISJ_SK_SK_NS1F_6thread17LinearCombinationISJ_Li1EffLNS1K_9ScaleType4KindE0ELNS_15FloatRoundStyleE2ESJ_EENS1_15EpilogueDefaultEEEEEvvEEEEvNT_6ParamsE --------------------------
	.section	.text._ZN7cutlass13device_kernelINS_4gemm6kernel13GemmUniversalIN4cute5tupleIJiiiiEEENS1_10collective13CollectiveMmaINS1_34MainloopSm90TmaGmmaWarpSpecializedILi5ENS5_IJNS4_1CILi2EEENSA_ILi1EEESC_EEENS1_35KernelTmaWarpSpecializedCooperativeEEENS5_IJNSA_ILi256EEESG_NSA_ILi128EEEEEENS_10tfloat32_tENS5_IJlSC_lEEESJ_SK_NS4_8TiledMMAINS4_8MMA_AtomIJNS4_4SM904GMMA30MMA_64x256x8_F32TF32TF32_SS_TNILNSO_7ScaleInE1ELSQ_1EEEEEENS4_6LayoutISD_NS5_IJSC_NSA_ILi0EEESU_EEEEENS5_IJNS4_10UnderscoreESX_SX_EEEEENS4_13SM90_TMA_LOADENS4_14ComposedLayoutINS4_7SwizzleILi3ELi4ELi3EEENS4_18smem_ptr_flag_bitsILi32EEENST_INS5_IJNSA_ILi8EEENSA_ILi32EEEEEENS5_IJS17_SC_EEEEEEEvNS4_8identityENS4_23SM90_TMA_LOAD_MULTICASTES1B_vS1C_EENS_8epilogue10collective6detail29Sm90TmaWarpSpecializedAdapterINS1G_15DefaultEpilogueISJ_SK_SK_NS1F_6thread17LinearCombinationISJ_Li1EffLNS1K_9ScaleType4KindE0ELNS_15FloatRoundStyleE2ESJ_EENS1_15EpilogueDefaultEEEEEvvEEEEvNT_6ParamsE,"ax",@progbits
	.align	128
.text._ZN7cutlass13device_kernelINS_4gemm6kernel13GemmUniversalIN4cute5tupleIJiiiiEEENS1_10collective13CollectiveMmaINS1_34MainloopSm90TmaGmmaWarpSpecializedILi5ENS5_IJNS4_1CILi2EEENSA_ILi1EEESC_EEENS1_35KernelTmaWarpSpecializedCooperativeEEENS5_IJNSA_ILi256EEESG_NSA_ILi128EEEEEENS_10tfloat32_tENS5_IJlSC_lEEESJ_SK_NS4_8TiledMMAINS4_8MMA_AtomIJNS4_4SM904GMMA30MMA_64x256x8_F32TF32TF32_SS_TNILNSO_7ScaleInE1ELSQ_1EEEEEENS4_6LayoutISD_NS5_IJSC_NSA_ILi0EEESU_EEEEENS5_IJNS4_10UnderscoreESX_SX_EEEEENS4_13SM90_TMA_LOADENS4_14ComposedLayoutINS4_7SwizzleILi3ELi4ELi3EEENS4_18smem_ptr_flag_bitsILi32EEENST_INS5_IJNSA_ILi8EEENSA_ILi32EEEEEENS5_IJS17_SC_EEEEEEEvNS4_8identityENS4_23SM90_TMA_LOAD_MULTICASTES1B_vS1C_EENS_8epilogue10collective6detail29Sm90TmaWarpSpecializedAdapterINS1G_15DefaultEpilogueISJ_SK_SK_NS1F_6thread17LinearCombinationISJ_Li1EffLNS1K_9ScaleType4KindE0ELNS_15FloatRoundStyleE2ESJ_EENS1_15EpilogueDefaultEEEEEvvEEEEvNT_6ParamsE:
        .type           _ZN7cutlass13device_kernelINS_4gemm6kernel13GemmUniversalIN4cute5tupleIJiiiiEEENS1_10collective13CollectiveMmaINS1_34MainloopSm90TmaGmmaWarpSpecializedILi5ENS5_IJNS4_1CILi2EEENSA_ILi1EEESC_EEENS1_35KernelTmaWarpSpecializedCooperativeEEENS5_IJNSA_ILi256EEESG_NSA_ILi128EEEEEENS_10tfloat32_tENS5_IJlSC_lEEESJ_SK_NS4_8TiledMMAINS4_8MMA_AtomIJNS4_4SM904GMMA30MMA_64x256x8_F32TF32TF32_SS_TNILNSO_7ScaleInE1ELSQ_1EEEEEENS4_6LayoutISD_NS5_IJSC_NSA_ILi0EEESU_EEEEENS5_IJNS4_10UnderscoreESX_SX_EEEEENS4_13SM90_TMA_LOADENS4_14ComposedLayoutINS4_7SwizzleILi3ELi4ELi3EEENS4_18smem_ptr_flag_bitsILi32EEENST_INS5_IJNSA_ILi8EEENSA_ILi32EEEEEENS5_IJS17_SC_EEEEEEEvNS4_8identityENS4_23SM90_TMA_LOAD_MULTICASTES1B_vS1C_EENS_8epilogue10collective6detail29Sm90TmaWarpSpecializedAdapterINS1G_15DefaultEpilogueISJ_SK_SK_NS1F_6thread17LinearCombinationISJ_Li1EffLNS1K_9ScaleType4KindE0ELNS_15FloatRoundStyleE2ESJ_EENS1_15EpilogueDefaultEEEEEvvEEEEvNT_6ParamsE,@function
        .size           _ZN7cutlass13device_kernelINS_4gemm6kernel13GemmUniversalIN4cute5tupleIJiiiiEEENS1_10collective13CollectiveMmaINS1_34MainloopSm90TmaGmmaWarpSpecializedILi5ENS5_IJNS4_1CILi2EEENSA_ILi1EEESC_EEENS1_35KernelTmaWarpSpecializedCooperativeEEENS5_IJNSA_ILi256EEESG_NSA_ILi128EEEEEENS_10tfloat32_tENS5_IJlSC_lEEESJ_SK_NS4_8TiledMMAINS4_8MMA_AtomIJNS4_4SM904GMMA30MMA_64x256x8_F32TF32TF32_SS_TNILNSO_7ScaleInE1ELSQ_1EEEEEENS4_6LayoutISD_NS5_IJSC_NSA_ILi0EEESU_EEEEENS5_IJNS4_10UnderscoreESX_SX_EEEEENS4_13SM90_TMA_LOADENS4_14ComposedLayoutINS4_7SwizzleILi3ELi4ELi3EEENS4_18smem_ptr_flag_bitsILi32EEENST_INS5_IJNSA_ILi8EEENSA_ILi32EEEEEENS5_IJS17_SC_EEEEEEEvNS4_8identityENS4_23SM90_TMA_LOAD_MULTICASTES1B_vS1C_EENS_8epilogue10collective6detail29Sm90TmaWarpSpecializedAdapterINS1G_15DefaultEpilogueISJ_SK_SK_NS1F_6thread17LinearCombinationISJ_Li1EffLNS1K_9ScaleType4KindE0ELNS_15FloatRoundStyleE2ESJ_EENS1_15EpilogueDefaultEEEEEvvEEEEvNT_6ParamsE,(.L_x_583 - _ZN7cutlass13device_kernelINS_4gemm6kernel13GemmUniversalIN4cute5tupleIJiiiiEEENS1_10collective13CollectiveMmaINS1_34MainloopSm90TmaGmmaWarpSpecializedILi5ENS5_IJNS4_1CILi2EEENSA_ILi1EEESC_EEENS1_35KernelTmaWarpSpecializedCooperativeEEENS5_IJNSA_ILi256EEESG_NSA_ILi128EEEEEENS_10tfloat32_tENS5_IJlSC_lEEESJ_SK_NS4_8TiledMMAINS4_8MMA_AtomIJNS4_4SM904GMMA30MMA_64x256x8_F32TF32TF32_SS_TNILNSO_7ScaleInE1ELSQ_1EEEEEENS4_6LayoutISD_NS5_IJSC_NSA_ILi0EEESU_EEEEENS5_IJNS4_10UnderscoreESX_SX_EEEEENS4_13SM90_TMA_LOADENS4_14ComposedLayoutINS4_7SwizzleILi3ELi4ELi3EEENS4_18smem_ptr_flag_bitsILi32EEENST_INS5_IJNSA_ILi8EEENSA_ILi32EEEEEENS5_IJS17_SC_EEEEEEEvNS4_8identityENS4_23SM90_TMA_LOAD_MULTICASTES1B_vS1C_EENS_8epilogue10collective6detail29Sm90TmaWarpSpecializedAdapterINS1G_15DefaultEpilogueISJ_SK_SK_NS1F_6thread17LinearCombinationISJ_Li1EffLNS1K_9ScaleType4KindE0ELNS_15FloatRoundStyleE2ESJ_EENS1_15EpilogueDefaultEEEEEvvEEEEvNT_6ParamsE)
        .other          _ZN7cutlass13device_kernelINS_4gemm6kernel13GemmUniversalIN4cute5tupleIJiiiiEEENS1_10collective13CollectiveMmaINS1_34MainloopSm90TmaGmmaWarpSpecializedILi5ENS5_IJNS4_1CILi2EEENSA_ILi1EEESC_EEENS1_35KernelTmaWarpSpecializedCooperativeEEENS5_IJNSA_ILi256EEESG_NSA_ILi128EEEEEENS_10tfloat32_tENS5_IJlSC_lEEESJ_SK_NS4_8TiledMMAINS4_8MMA_AtomIJNS4_4SM904GMMA30MMA_64x256x8_F32TF32TF32_SS_TNILNSO_7ScaleInE1ELSQ_1EEEEEENS4_6LayoutISD_NS5_IJSC_NSA_ILi0EEESU_EEEEENS5_IJNS4_10UnderscoreESX_SX_EEEEENS4_13SM90_TMA_LOADENS4_14ComposedLayoutINS4_7SwizzleILi3ELi4ELi3EEENS4_18smem_ptr_flag_bitsILi32EEENST_INS5_IJNSA_ILi8EEENSA_ILi32EEEEEENS5_IJS17_SC_EEEEEEEvNS4_8identityENS4_23SM90_TMA_LOAD_MULTICASTES1B_vS1C_EENS_8epilogue10collective6detail29Sm90TmaWarpSpecializedAdapterINS1G_15DefaultEpilogueISJ_SK_SK_NS1F_6thread17LinearCombinationISJ_Li1EffLNS1K_9ScaleType4KindE0ELNS_15FloatRoundStyleE2ESJ_EENS1_15EpilogueDefaultEEEEEvvEEEEvNT_6ParamsE,@"STO_CUDA_ENTRY STV_DEFAULT"
_ZN7cutlass13device_kernelINS_4gemm6kernel13GemmUniversalIN4cute5tupleIJiiiiEEENS1_10collective13CollectiveMmaINS1_34MainloopSm90TmaGmmaWarpSpecializedILi5ENS5_IJNS4_1CILi2EEENSA_ILi1EEESC_EEENS1_35KernelTmaWarpSpecializedCooperativeEEENS5_IJNSA_ILi256EEESG_NSA_ILi128EEEEEENS_10tfloat32_tENS5_IJlSC_lEEESJ_SK_NS4_8TiledMMAINS4_8MMA_AtomIJNS4_4SM904GMMA30MMA_64x256x8_F32TF32TF32_SS_TNILNSO_7ScaleInE1ELSQ_1EEEEEENS4_6LayoutISD_NS5_IJSC_NSA_ILi0EEESU_EEEEENS5_IJNS4_10UnderscoreESX_SX_EEEEENS4_13SM90_TMA_LOADENS4_14ComposedLayoutINS4_7SwizzleILi3ELi4ELi3EEENS4_18smem_ptr_flag_bitsILi32EEENST_INS5_IJNSA_ILi8EEENSA_ILi32EEEEEENS5_IJS17_SC_EEEEEEEvNS4_8identityENS4_23SM90_TMA_LOAD_MULTICASTES1B_vS1C_EENS_8epilogue10collective6detail29Sm90TmaWarpSpecializedAdapterINS1G_15DefaultEpilogueISJ_SK_SK_NS1F_6thread17LinearCombinationISJ_Li1EffLNS1K_9ScaleType4KindE0ELNS_15FloatRoundStyleE2ESJ_EENS1_15EpilogueDefaultEEEEEvvEEEEvNT_6ParamsE:
[----:B------:R-:W0:Y:S02]  /*0000*/  LDC R1, c[0x0][0x28] ;  /* 0x00000a00ff017b82 */ /* 0x000e240000000800 */
[----:B0-----:R-:W-:Y:S01]  /*0010*/  VIADD R1, R1, 0xffffe828 ;  /* 0xffffe82801017836 */ /* 0x001fe20000000000 */
[----:B------:R-:W0:Y:S01]  /*0020*/  S2R R4, SR_TID.X ;  /* 0x0000000000047919 */ /* 0x000e220000002100 */
[----:B------:R-:W-:Y:S01]  /*0030*/  ELECT P0, URZ, PT ;  /* 0x00000000003f782f */ /* 0x000fe20003800000 */
[----:B------:R-:W-:Y:S01]  /*0040*/  BSSY B0, `(.L_x_0) ;  /* 0x0000015000007945 */ /* 0x000fe20003800000 */
[--C-:B0-----:R-:W-:Y:S02]  /*0050*/  SHF.R.U32.HI R0, RZ, 0x5, R4.reuse ;  /* 0x00000005ff007819 */ /* 0x101fe40000011604 */
[----:B------:R-:W-:-:S03]  /*0060*/  SHF.R.U32.HI R2, RZ, 0x7, R4 ;  /* 0x00000007ff027819 */ /* 0x000fc60000011604 */
[----:B------:R-:W0:Y:S04]  /*0070*/  SHFL.IDX PT, R3, R0, RZ, 0x1f ;  /* 0x00001fff00037589 */ /* 0x000e2800000e0000 */
[----:B------:R-:W1:Y:S01]  /*0080*/  SHFL.IDX PT, R2, R2, RZ, 0x1f ;  /* 0x00001fff02027589 */ /* 0x000e6200000e0000 */
[----:B0-----:R-:W-:Y:S02]  /*0090*/  R2UR UR9, R3 ;  /* 0x00000000030972ca */ /* 0x001fe400000e0000 */
[----:B-1----:R-:W-:-:S11]  /*00a0*/  R2UR UR5, R2 ;  /* 0x00000000020572ca */ /* 0x002fd600000e0000 */
[----:B------:R-:W-:Y:S02]  /*00b0*/  USHF.R.S32.HI UR4, URZ, 0x1f, UR9 ;  /* 0x0000001f3f047899 */ /* 0x000fe40008011409 */
[----:B------:R-:W-:Y:S02]  /*00c0*/  ISETP.NE.OR P0, PT, RZ, UR9, !P0 ;  /* 0x00000009ff007c0c */ /* 0x000fe4000c705670 */
[----:B------:R-:W-:-:S04]  /*00d0*/  ULEA.HI UR4, UR4, UR9, URZ, 0x2 ;  /* 0x0000000904047291 */ /* 0x000fc8000f8f103f */
[----:B------:R-:W-:-:S04]  /*00e0*/  ULOP3.LUT UR4, UR4, 0xfffffffc, URZ, 0xc0, !UPT ;  /* 0xfffffffc04047892 */ /* 0x000fc8000f8ec03f */
[----:B------:R-:W-:-:S03]  /*00f0*/  UIADD3 UR9, UR9, -UR4, URZ ;  /* 0x8000000409097290 */ /* 0x000fc6000fffe03f */
[----:B------:R-:W-:Y:S09]  /*0100*/  @P0 BRA `(.L_x_1) ;  /* 0x0000000000200947 */ /* 0x000ff20003800000 */
[----:B------:R-:W-:Y:S02]  /*0110*/  ULDC.64 UR6, c[0x0][0x198] ;  /* 0x0000660000067ab9 */ /* 0x000fe40000000a00 */
[----:B------:R-:W-:Y:S02]  /*0120*/  UIADD3 UR10, UP0, UR6, 0xf0, URZ ;  /* 0x000000f0060a7890 */ /* 0x000fe4000ff1e03f */
[----:B------:R-:W-:Y:S02]  /*0130*/  UIADD3 UR6, UP1, UR6, 0x1f0, URZ ;  /* 0x000001f006067890 */ /* 0x000fe4000ff3e03f */
[----:B------:R-:W-:Y:S02]  /*0140*/  UIADD3.X UR11, URZ, UR7, URZ, UP0, !UPT ;  /* 0x000000073f0b7290 */ /* 0x000fe400087fe43f */
[----:B------:R-:W-:-:S07]  /*0150*/  UIADD3.X UR7, URZ, UR7, URZ, UP1, !UPT ;  /* 0x000000073f077290 */ /* 0x000fce0008ffe43f */
[----:B------:R0:W-:Y:S02]  /*0160*/  UTMACCTL.PF [UR10] ;  /* 0x000000000a0079b9 */ /* 0x0001e40008040000 */
[----:B------:R0:W-:Y:S02]  /*0170*/  UTMACCTL.PF [UR6] ;  /* 0x00000000060079b9 */ /* 0x0001e40008040000 */
[----:B0-----:R-:W-:Y:S01]  /*0180*/  NOP ;  /* 0x0000000000007918 */ /* 0x001fe20000000000 */
.L_x_1:
[----:B------:R-:W-:Y:S05]  /*0190*/  BSYNC B0 ;  /* 0x0000000000007941 */ /* 0x000fea0003800000 */
.L_x_0:
[----:B------:R-:W0:Y:S01]  /*01a0*/  SHFL.IDX PT, R2, R0, RZ, 0x1f ;  /* 0x00001fff00027589 */ /* 0x000e2200000e0000 */
[----:B------:R-:W-:Y:S01]  /*01b0*/  UISETP.NE.AND UP0, UPT, UR9, 0x3, UPT ;  /* 0x000000030900788c */ /* 0x000fe2000bf05270 */
[----:B------:R-:W-:Y:S01]  /*01c0*/  ISETP.NE.AND P1, PT, RZ, UR5, PT ;  /* 0x00000005ff007c0c */ /* 0x000fe2000bf25270 */
[----:B------:R-:W-:Y:S02]  /*01d0*/  UIADD3 UR16, UR5, -0x1, URZ ;  /* 0xffffffff05107890 */ /* 0x000fe4000fffe03f */
[----:B------:R-:W-:Y:S02]  /*01e0*/  UISETP.EQ.OR UP0, UPT, UR9, URZ, !UP0 ;  /* 0x0000003f0900728c */ /* 0x000fe4000c702670 */
[----:B------:R-:W-:Y:S02]  /*01f0*/  UISETP.GE.U32.AND UP1, UPT, UR16, 0x2, UPT ;  /* 0x000000021000788c */ /* 0x000fe4000bf26070 */
[----:B------:R-:W-:-:S04]  /*0200*/  UISETP.EQ.AND UP0, UPT, UR5, URZ, UP0 ;  /* 0x0000003f0500728c */ /* 0x000fc80008702270 */
[----:B------:R-:W-:-:S04]  /*0210*/  USEL UR37, URZ, 0x1, !UP0 ;  /* 0x000000013f257887 */ /* 0x000fc8000c000000 */
[----:B------:R-:W-:Y:S01]  /*0220*/  USEL UR37, UR37, 0x2, UP1 ;  /* 0x0000000225257887 */ /* 0x000fe20008800000 */
[----:B0-----:R-:W-:-:S13]  /*0230*/  ISETP.NE.AND P0, PT, R2, RZ, PT ;  /* 0x000000ff0200720c */ /* 0x001fda0003f05270 */
[----:B------:R-:W-:Y:S05]  /*0240*/  @P0 BRA `(.L_x_2) ;  /* 0x0000000000600947 */ /* 0x000fea0003800000 */
[----:B------:R-:W0:Y:S01]  /*0250*/  S2UR UR8, SR_CgaCtaId ;  /* 0x00000000000879c3 */ /* 0x000e220000008800 */
[----:B------:R-:W-:Y:S01]  /*0260*/  UMOV UR4, 0x400 ;  /* 0x0000040000047882 */ /* 0x000fe20000000000 */
[----:B------:R-:W-:Y:S01]  /*0270*/  UMOV UR5, 0x1 ;  /* 0x0000000100057882 */ /* 0x000fe20000000000 */
[----:B------:R-:W-:Y:S01]  /*0280*/  UMOV UR6, 0x4 ;  /* 0x0000000400067882 */ /* 0x000fe20000000000 */
[----:B------:R-:W-:Y:S01]  /*0290*/  ELECT P0, URZ, PT ;  /* 0x00000000003f782f */ /* 0x000fe20003800000 */
[----:B------:R-:W-:-:S04]  /*02a0*/  UIADD3 UR6, -UR6, 0x100000, URZ ;  /* 0x0010000006067890 */ /* 0x000fc8000fffe13f */
[----:B------:R-:W-:Y:S02]  /*02b0*/  USHF.L.U32 UR7, UR6, 0xb, URZ ;  /* 0x0000000b06077899 */ /* 0x000fe4000800063f */
[----:B------:R-:W-:Y:S02]  /*02c0*/  USHF.L.U32 UR6, UR6, 0x1, URZ ;  /* 0x0000000106067899 */ /* 0x000fe4000800063f */
[----:B0-----:R-:W-:Y:S02]  /*02d0*/  ULEA UR8, UR8, UR4, 0x18 ;  /* 0x0000000408087291 */ /* 0x001fe4000f8ec03f */
[----:B------:R-:W-:-:S04]  /*02e0*/  UIADD3 UR4, -UR5, 0x100000, URZ ;  /* 0x0010000005047890 */ /* 0x000fc8000fffe13f */
[----:B------:R-:W-:Y:S02]  /*02f0*/  USHF.L.U32 UR5, UR4, 0xb, URZ ;  /* 0x0000000b04057899 */ /* 0x000fe4000800063f */
[----:B------:R-:W-:Y:S01]  /*0300*/  USHF.L.U32 UR4, UR4, 0x1, URZ ;  /* 0x0000000104047899 */ /* 0x000fe2000800063f */
[----:B------:R-:W0:Y:S11]  /*0310*/  FENCE.VIEW.ASYNC.S ;  /* 0x00000000000073c6 */ /* 0x000e360000000000 */
[----:B0-----:R0:W1:Y:S01]  /*0320*/  SYNCS.EXCH.64 URZ, [UR8], UR4 ;  /* 0x00000004083f75b2 */ /* 0x0010620008000100 */
[----:B------:R0:W2:Y:S01]  /*0330*/  SYNCS.EXCH.64 URZ, [UR8+0x28], UR6 ;  /* 0x00002806083f75b2 */ /* 0x0000a20008000100 */
[----:B------:R0:W3:Y:S01]  /*0340*/  SYNCS.EXCH.64 URZ, [UR8+0x8], UR4 ;  /* 0x00000804083f75b2 */ /* 0x0000e20008000100 */
[----:B------:R0:W4:Y:S01]  /*0350*/  SYNCS.EXCH.64 URZ, [UR8+0x30], UR6 ;  /* 0x00003006083f75b2 */ /* 0x0001220008000100 */
[----:B------:R0:W0:Y:S01]  /*0360*/  SYNCS.EXCH.64 URZ, [UR8+0x10], UR4 ;  /* 0x00001004083f75b2 */ /* 0x0000220008000100 */
[----:B------:R0:W0:Y:S01]  /*0370*/  SYNCS.EXCH.64 URZ, [UR8+0x38], UR6 ;  /* 0x00003806083f75b2 */ /* 0x0000220008000100 */
[----:B------:R0:W0:Y:S01]  /*0380*/  SYNCS.EXCH.64 URZ, [UR8+0x18], UR4 ;  /* 0x00001804083f75b2 */ /* 0x0000220008000100 */
[----:B------:R0:W0:Y:S01]  /*0390*/  SYNCS.EXCH.64 URZ, [UR8+0x40], UR6 ;  /* 0x00004006083f75b2 */ /* 0x0000220008000100 */
[----:B------:R0:W0:Y:S01]  /*03a0*/  SYNCS.EXCH.64 URZ, [UR8+0x20], UR4 ;  /* 0x00002004083f75b2 */ /* 0x0000220008000100 */
[----:B------:R0:W0:Y:S01]  /*03b0*/  SYNCS.EXCH.64 URZ, [UR8+0x48], UR6 ;  /* 0x00004806083f75b2 */ /* 0x0000220008000100 */
[----:B------:R-:W-:Y:S01]  /*03c0*/  NOP ;  /* 0x0000000000007918 */ /* 0x000fe20000000000 */
.L_x_2:
[----:B------:R-:W5:Y:S01]  /*03d0*/  S2UR UR13, SR_CTAID.X ;  /* 0x00000000000d79c3 */ /* 0x000f620000002500 */
[----:B------:R-:W-:Y:S01]  /*03e0*/  SHF.R.S32.HI R3, RZ, 0x1f, R4 ;  /* 0x0000001fff037819 */ /* 0x000fe20000011404 */
[----:B------:R5:W1:Y:S01]  /*03f0*/  SHFL.IDX PT, R6, R0, RZ, 0x1f ;  /* 0x00001fff00067589 */ /* 0x000a6200000e0000 */
[----:B0-----:R-:W-:Y:S01]  /*0400*/  ULDC UR4, c[0x0][0x150] ;  /* 0x0000540000047ab9 */ /* 0x001fe20000000800 */
[----:B------:R-:W-:Y:S02]  /*0410*/  ELECT P0, URZ, PT ;  /* 0x00000000003f782f */ /* 0x000fe40003800000 */
[----:B------:R-:W-:Y:S01]  /*0420*/  LEA.HI R3, R3, R4, RZ, 0x7 ;  /* 0x0000000403037211 */ /* 0x000fe200078f38ff */
[----:B------:R-:W-:Y:S01]  /*0430*/  ULDC UR5, c[0x0][0x154] ;  /* 0x0000550000057ab9 */ /* 0x000fe20000000800 */
[----:B------:R-:W-:Y:S01]  /*0440*/  SHF.R.S32.HI R7, RZ, 0x1f, R2 ;  /* 0x0000001fff077819 */ /* 0x000fe20000011402 */
[----:B------:R-:W0:Y:S01]  /*0450*/  S2UR UR10, SR_CTAID.Y ;  /* 0x00000000000a79c3 */ /* 0x000e220000002600 */
[----:B------:R-:W-:Y:S01]  /*0460*/  LOP3.LUT R3, R3, 0xffffff80, RZ, 0xc0, !PT ;  /* 0xffffff8003037812 */ /* 0x000fe200078ec0ff */
[----:B------:R-:W-:Y:S01]  /*0470*/  ULDC UR8, c[0x0][0x144] ;  /* 0x0000510000087ab9 */ /* 0x000fe20000000800 */
[----:B------:R-:W-:Y:S01]  /*0480*/  LEA.HI R7, R7, R2, RZ, 0x2 ;  /* 0x0000000207077211 */ /* 0x000fe200078f10ff */
[----:B------:R-:W-:Y:S01]  /*0490*/  NOP ;  /* 0x0000000000007918 */ /* 0x000fe20000000000 */
[----:B------:R-:W-:Y:S01]  /*04a0*/  NOP ;  /* 0x0000000000007918 */ /* 0x000fe20000000000 */
[----:B------:R-:W-:Y:S01]  /*04b0*/  IMAD.IADD R3, R4, 0x1, -R3 ;  /* 0x0000000104037824 */ /* 0x000fe200078e0a03 */
[----:B------:R-:W-:Y:S01]  /*04c0*/  LOP3.LUT R7, R7, 0x3ffffffc, RZ, 0xc0, !PT ;  /* 0x3ffffffc07077812 */ /* 0x000fe200078ec0ff */
[----:B------:R-:W-:Y:S01]  /*04d0*/  ULDC UR11, c[0x0][0x148] ;  /* 0x00005200000b7ab9 */ /* 0x000fe20000000800 */
[----:B------:R-:W-:-:S02]  /*04e0*/  IMAD.MOV.U32 R17, RZ, RZ, 0x1 ;  /* 0x00000001ff117424 */ /* 0x000fc400078e00ff */
[----:B------:R-:W-:Y:S01]  /*04f0*/  SHF.R.S32.HI R4, RZ, 0x1f, R3 ;  /* 0x0000001fff047819 */ /* 0x000fe20000011403 */
[----:B------:R-:W-:-:S03]  /*0500*/  IMAD.IADD R2, R2, 0x1, -R7 ;  /* 0x0000000102027824 */ /* 0x000fc600078e0a07 */
[----:B------:R-:W-:Y:S02]  /*0510*/  LEA.HI R4, R4, R3, RZ, 0x3 ;  /* 0x0000000304047211 */ /* 0x000fe400078f18ff */
[----:B-----5:R-:W-:Y:S02]  /*0520*/  I2FP.F32.U32 R5, UR13 ;  /* 0x0000000d00057c45 */ /* 0x020fe40008201000 */
[--C-:B------:R-:W-:Y:S02]  /*0530*/  SHF.R.S32.HI R0, RZ, 0x3, R4.reuse ;  /* 0x00000003ff007819 */ /* 0x100fe40000011404 */
[----:B-1----:R-:W-:Y:S01]  /*0540*/  ISETP.NE.OR P0, PT, R6, RZ, !P0 ;  /* 0x000000ff0600720c */ /* 0x002fe20004705670 */
[----:B------:R-:W-:Y:S01]  /*0550*/  FMUL R8, R5, UR4 ;  /* 0x0000000405087c20 */ /* 0x000fe20008400000 */
[----:B------:R-:W-:-:S04]  /*0560*/  SHF.R.S32.HI R5, RZ, 0x1f, R4 ;  /* 0x0000001fff057819 */ /* 0x000fc80000011404 */
[----:B------:R-:W-:Y:S01]  /*0570*/  LEA.HI R5, R5, R0, RZ, 0x2 ;  /* 0x0000000005057211 */ /* 0x000fe200078f10ff */
[----:B------:R-:W1:Y:S03]  /*0580*/  F2I.U32.TRUNC.NTZ R8, R8 ;  /* 0x0000000800087305 */ /* 0x000e66000020f000 */
[----:B------:R-:W-:-:S03]  /*0590*/  LOP3.LUT R5, R5, 0xfffffffc, RZ, 0xc0, !PT ;  /* 0xfffffffc05057812 */ /* 0x000fc600078ec0ff */
[----:B------:R-:W-:Y:S01]  /*05a0*/  VOTEU.ALL UP0, P0 ;  /* 0x00000000003f7886 */ /* 0x000fe20000000000 */
[----:B------:R-:W-:Y:S01]  /*05b0*/  IADD3 R5, R0, -R5, RZ ;  /* 0x8000000500057210 */ /* 0x000fe20007ffe0ff */
[----:B------:R-:W-:Y:S01]  /*05c0*/  VOTEU.ALL UP1, P0 ;  /* 0x00000000003f7886 */ /* 0x000fe20000020000 */
[----:B0-----:R-:W-:Y:S02]  /*05d0*/  I2FP.F32.U32 R0, UR10 ;  /* 0x0000000a00007c45 */ /* 0x001fe40008201000 */
[----:B------:R-:W0:Y:S01]  /*05e0*/  @!UP0 S2UR UR7, SR_CgaCtaId ;  /* 0x00000000000789c3 */ /* 0x000e220000008800 */
[----:B------:R-:W-:Y:S01]  /*05f0*/  IMAD R2, R2, 0x4, R5 ;  /* 0x0000000402027824 */ /* 0x000fe200078e0205 */
[----:B------:R-:W-:Y:S01]  /*0600*/  @!UP0 UMOV UR6, 0x400 ;  /* 0x0000040000068882 */ /* 0x000fe20000000000 */
[----:B------:R-:W-:Y:S01]  /*0610*/  FMUL R4, R0, UR5 ;  /* 0x0000000500047c20 */ /* 0x000fe20008400000 */
[----:B-1----:R-:W-:Y:S02]  /*0620*/  R2UR UR4, R8 ;  /* 0x00000000080472ca */ /* 0x002fe400000e0000 */
[----:B------:R-:W-:-:S03]  /*0630*/  LEA.HI R0, R2, R2, RZ, 0x1 ;  /* 0x0000000202007211 */ /* 0x000fc600078f08ff */
[----:B------:R-:W1:Y:S01]  /*0640*/  F2I.U32.TRUNC.NTZ R4, R4 ;  /* 0x0000000400047305 */ /* 0x000e62000020f000 */
[----:B------:R-:W-:-:S04]  /*0650*/  LOP3.LUT R5, R0, 0xfffffffe, RZ, 0xc0, !PT ;  /* 0xfffffffe00057812 */ /* 0x000fc800078ec0ff */
[----:B------:R-:W-:-:S03]  /*0660*/  IADD3 R5, R2, -R5, RZ ;  /* 0x8000000502057210 */ /* 0x000fc60007ffe0ff */
[----:B------:R-:W-:-:S04]  /*0670*/  UIADD3 UR4, -UR4, URZ, URZ ;  /* 0x0000003f04047290 */ /* 0x000fc8000fffe13f */
[----:B------:R-:W-:Y:S01]  /*0680*/  UIMAD UR8, UR8, UR4, UR13 ;  /* 0x00000004080872a4 */ /* 0x000fe2000f8e020d */
[----:B-1----:R-:W-:Y:S02]  /*0690*/  R2UR UR12, R4 ;  /* 0x00000000040c72ca */ /* 0x002fe400000e0000 */
[----:B------:R-:W-:Y:S01]  /*06a0*/  UMOV UR4, 0x20 ;  /* 0x0000002000047882 */ /* 0x000fe20000000000 */
[----:B------:R-:W1:Y:S02]  /*06b0*/  LDC R4, c[0x0][0x140] ;  /* 0x00005000ff047b82 */ /* 0x000e640000000800 */
[----:B------:R-:W-:Y:S01]  /*06c0*/  ISETP.NE.AND P3, PT, R5, UR8, PT ;  /* 0x0000000805007c0c */ /* 0x000fe2000bf65270 */
[----:B------:R-:W-:-:S04]  /*06d0*/  @!UP0 UIADD3 UR4, -UR4, 0x100000, URZ ;  /* 0x0010000004048890 */ /* 0x000fc8000fffe13f */
[----:B------:R-:W-:Y:S02]  /*06e0*/  @!UP0 USHF.L.U32 UR5, UR4, 0xb, URZ ;  /* 0x0000000b04058899 */ /* 0x000fe4000800063f */
[----:B------:R-:W-:Y:S01]  /*06f0*/  @!UP0 USHF.L.U32 UR4, UR4, 0x1, URZ ;  /* 0x0000000104048899 */ /* 0x000fe2000800063f */
[C---:B------:R-:W-:Y:S01]  /*0700*/  IMAD.SHL.U32 R5, R2.reuse, 0x4, RZ ;  /* 0x0000000402057824 */ /* 0x040fe200078e00ff */
[----:B0-----:R-:W-:Y:S01]  /*0710*/  @!UP0 ULEA UR6, UR7, UR6, 0x18 ;  /* 0x0000000607068291 */ /* 0x001fe2000f8ec03f */
[----:B------:R-:W-:Y:S01]  /*0720*/  VOTEU.ALL UP0, P0 ;  /* 0x00000000003f7886 */ /* 0x000fe20000000000 */
[----:B------:R-:W-:Y:S02]  /*0730*/  LOP3.LUT P0, RZ, R3, 0x7, RZ, 0xc0, !PT ;  /* 0x0000000703ff7812 */ /* 0x000fe4000780c0ff */
[----:B------:R-:W-:Y:S01]  /*0740*/  LOP3.LUT R152, R2, 0xc, R5, 0x78, !PT ;  /* 0x0000000c02987812 */ /* 0x000fe200078e7805 */
[----:B------:R-:W-:-:S03]  /*0750*/  UIADD3 UR12, -UR12, URZ, URZ ;  /* 0x0000003f0c0c7290 */ /* 0x000fc6000fffe13f */
[C---:B------:R-:W-:Y:S02]  /*0760*/  ISETP.LT.U32.AND P0, PT, R152.reuse, 0x2, !P0 ;  /* 0x000000029800780c */ /* 0x040fe40004701070 */
[----:B------:R-:W-:Y:S01]  /*0770*/  @P3 LEA.HI R0, R152, R152, RZ, 0x1 ;  /* 0x0000009898003211 */ /* 0x000fe200078f08ff */
[----:B------:R-:W0:Y:S02]  /*0780*/  FENCE.VIEW.ASYNC.S ;  /* 0x00000000000073c6 */ /* 0x000e240000000000 */
[----:B0-----:R-:W0:Y:S01]  /*0790*/  @!UP0 SYNCS.EXCH.64 URZ, [UR6+0x60], UR4 ;  /* 0x00006004063f85b2 */ /* 0x001e220008000100 */
[----:B------:R-:W-:Y:S02]  /*07a0*/  @P3 SHF.R.S32.HI R0, RZ, 0x1, R0 ;  /* 0x00000001ff003819 */ /* 0x000fe40000011400 */
[----:B-1----:R-:W-:Y:S01]  /*07b0*/  ISETP.EQ.U32.AND P2, PT, R4, 0x1, PT ;  /* 0x000000010400780c */ /* 0x002fe20003f42070 */
[----:B------:R1:W0:Y:S01]  /*07c0*/  @!UP1 SYNCS.EXCH.64 URZ, [UR6+0x68], UR4 ;  /* 0x00006804063f95b2 */ /* 0x0002220008000100 */
[----:B------:R-:W-:Y:S01]  /*07d0*/  NOP ;  /* 0x0000000000007918 */ /* 0x000fe20000000000 */
[----:B-1----:R-:W-:-:S06]  /*07e0*/  UIMAD UR4, UR11, UR12, UR10 ;  /* 0x0000000c0b0472a4 */ /* 0x002fcc000f8e020a */
[----:B------:R-:W-:Y:S02]  /*07f0*/  @P3 ISETP.NE.AND P4, PT, R0, UR4, PT ;  /* 0x0000000400003c0c */ /* 0x000fe4000bf85270 */
[----:B------:R-:W-:Y:S02]  /*0800*/  SEL R0, RZ, 0x1, !P0 ;  /* 0x00000001ff007807 */ /* 0x000fe40004000000 */
[----:B------:R-:W-:-:S04]  /*0810*/  @P3 SEL R17, RZ, 0x1, P4 ;  /* 0x00000001ff113807 */ /* 0x000fc80002000000 */
[----:B------:R-:W-:Y:S01]  /*0820*/  LOP3.LUT R17, R17, R0, RZ, 0xc0, !PT ;  /* 0x0000000011117212 */ /* 0x000fe200078ec0ff */
[----:B------:R-:W-:Y:S06]  /*0830*/  @!P2 BRA `(.L_x_3) ;  /* 0x000000000008a947 */ /* 0x000fec0003800000 */
[----:B0-234-:R-:W-:Y:S01]  /*0840*/  UCGABAR_ARV ;  /* 0x00000000000079c7 */ /* 0x01dfe20008000000 */
[----:B------:R-:W-:Y:S05]  /*0850*/  BRA `(.L_x_4) ;  /* 0x0000000000047947 */ /* 0x000fea0003800000 */
.L_x_3:
[----:B0-234-:R-:W-:Y:S01]  /*0860*/  NOP ;  /* 0x0000000000007918 */ /* 0x01dfe20000000000 */
.L_x_4:
[----:B------:R-:W-:Y:S01]  /*0870*/  ULDC UR4, c[0x0][0x65c] ;  /* 0x0001970000047ab9 */ /* 0x000fe20000000800 */
[----:B------:R-:W-:Y:S01]  /*0880*/  UMOV UR5, URZ ;  /* 0x0000003f00057c82 */ /* 0x000fe20008000000 */
[----:B------:R-:W-:-:S03]  /*0890*/  UISETP.NE.AND UP0, UPT, UR4, 0x1, UPT ;  /* 0x000000010400788c */ /* 0x000fc6000bf05270 */
[----:B------:R-:W-:Y:S01]  /*08a0*/  UMOV UR4, UR13 ;  /* 0x0000000d00047c82 */ /* 0x000fe20008000000 */
[----:B------:R-:W-:Y:S02]  /*08b0*/  UP2UR UR38, UPR, URZ, 0x1 ;  /* 0x000000013f267883 */ /* 0x000fe40008000000 */
[----:B------:R-:W-:Y:S02]  /*08c0*/  PLOP3.LUT P0, PT, PT, PT, UP0, 0x80, 0x0 ;  /* 0x000000000000781c */ /* 0x000fe40003f0f008 */
[----:B------:R-:W-:Y:S02]  /*08d0*/  PLOP3.LUT P3, PT, PT, PT, UP0, 0x80, 0x0 ;  /* 0x000000000000781c */ /* 0x000fe40003f6f008 */
[----:B------:R-:W-:Y:S01]  /*08e0*/  PLOP3.LUT P5, PT, PT, PT, UP0, 0x80, 0x0 ;  /* 0x000000000000781c */ /* 0x000fe20003faf008 */
[----:B------:R-:W-:Y:S01]  /*08f0*/  @UP0 ULDC UR14, c[0x0][0x10] ;  /* 0x00000400000e0ab9 */ /* 0x000fe20000000800 */
[----:B------:R-:W-:Y:S01]  /*0900*/  @UP0 UMOV UR6, UR10 ;  /* 0x0000000a00060c82 */ /* 0x000fe20008000000 */
[----:B------:R-:W-:Y:S01]  /*0910*/  @UP0 UMOV UR7, URZ ;  /* 0x0000003f00070c82 */ /* 0x000fe20008000000 */
[----:B------:R-:W-:Y:S01]  /*0920*/  PLOP3.LUT P4, PT, PT, PT, UP0, 0x80, 0x0 ;  /* 0x000000000000781c */ /* 0x000fe20003f8f008 */
[----:B------:R-:W-:-:S03]  /*0930*/  @UP0 UIMAD.WIDE.U32 UR14, UR13, UR14, UR6 ;  /* 0x0000000e0d0e02a5 */ /* 0x000fc6000f8e0006 */
[----:B------:R-:W-:Y:S01]  /*0940*/  @!UP0 ULDC UR7, c[0x0][0xc] ;  /* 0x0000030000078ab9 */ /* 0x000fe20000000800 */
[----:B------:R-:W-:Y:S01]  /*0950*/  @UP0 UMOV UR6, URZ ;  /* 0x0000003f00060c82 */ /* 0x000fe20008000000 */
[----:B------:R-:W-:Y:S01]  /*0960*/  @!UP0 UIMAD.WIDE.U32 UR4, UR10, UR7, UR4 ;  /* 0x000000070a0482a5 */ /* 0x000fe2000f8e0004 */
[----:B------:R-:W-:Y:S01]  /*0970*/  MOV R2, UR14 ;  /* 0x0000000e00027c02 */ /* 0x000fe20008000f00 */
[----:B------:R-:W-:Y:S02]  /*0980*/  @UP0 UIADD3 UR6, UR15, UR6, URZ ;  /* 0x000000060f060290 */ /* 0x000fe4000fffe03f */
[----:B------:R-:W-:Y:S02]  /*0990*/  IMAD.U32 R3, RZ, RZ, UR15 ;  /* 0x0000000fff037e24 */ /* 0x000fe4000f8e00ff */
[----:B------:R-:W-:Y:S01]  /*09a0*/  IMAD.U32 R5, RZ, RZ, UR5 ;  /* 0x00000005ff057e24 */ /* 0x000fe2000f8e00ff */
[----:B------:R-:W-:Y:S01]  /*09b0*/  MOV R4, UR4 ;  /* 0x0000000400047c02 */ /* 0x000fe20008000f00 */
[----:B------:R-:W-:Y:S01]  /*09c0*/  @P0 IMAD.MOV.U32 R7, RZ, RZ, R2 ;  /* 0x000000ffff070224 */ /* 0x000fe200078e0002 */
[----:B------:R-:W-:Y:S01]  /*09d0*/  @P3 MOV R6, UR6 ;  /* 0x0000000600063c02 */ /* 0x000fe20008000f00 */
[----:B------:R-:W-:Y:S01]  /*09e0*/  IMAD.U32 R2, RZ, RZ, UR4 ;  /* 0x00000004ff027e24 */ /* 0x000fe2000f8e00ff */
[----:B------:R-:W-:Y:S01]  /*09f0*/  @!P5 MOV R6, R5 ;  /* 0x000000050006d202 */ /* 0x000fe20000000f00 */
[----:B------:R-:W-:-:S02]  /*0a00*/  IMAD.U32 R3, RZ, RZ, UR5 ;  /* 0x00000005ff037e24 */ /* 0x000fc4000f8e00ff */
[----:B------:R-:W-:Y:S02]  /*0a10*/  @!P4 IMAD.MOV.U32 R7, RZ, RZ, R2 ;  /* 0x000000ffff07c224 */ /* 0x000fe400078e0002 */
[----:B------:R0:W-:Y:S04]  /*0a20*/  STL [R1+0x200], R6 ;  /* 0x0002000601007387 */ /* 0x0001e80000100800 */
[----:B------:R0:W-:Y:S01]  /*0a30*/  STL [R1+0x204], R7 ;  /* 0x0002040701007387 */ /* 0x0001e20000100800 */
[----:B------:R-:W-:Y:S05]  /*0a40*/  @!P2 BRA `(.L_x_5) ;  /* 0x00000000000ca947 */ /* 0x000fea0003800000 */
[----:B------:R-:W-:Y:S01]  /*0a50*/  UCGABAR_WAIT ;  /* 0x0000000000007dc7 */ /* 0x000fe20008000000 */
[----:B------:R-:W-:Y:S01]  /*0a60*/  CCTL.IVALL ;  /* 0x00000000ff00798f */ /* 0x000fe20002000000 */
[----:B------:R-:W-:Y:S05]  /*0a70*/  BRA `(.L_x_6) ;  /* 0x0000000000047947 */ /* 0x000fea0003800000 */
.L_x_5:
[----:B------:R-:W-:Y:S06]  /*0a80*/  BAR.SYNC.DEFER_BLOCKING 0x0 ;  /* 0x0000000000007b1d */ /* 0x000fec0000010000 */
.L_x_6:
[----:B------:R-:W-:Y:S05]  /*0a90*/  @!P1 BRA `(.L_x_7) ;  /* 0x0000030c00b49947 */ /* 0x000fea0003800000 */
[----:B------:R-:W-:-:S06]  /*0aa0*/  UISETP.GT.U32.AND UP0, UPT, UR16, 0x1, UPT ;  /* 0x000000011000788c */ /* 0x000fcc000bf04070 */
[----:B------:R-:W-:-:S13]  /*0ab0*/  PLOP3.LUT P0, PT, PT, PT, UP0, 0x80, 0x0 ;  /* 0x000000000000781c */ /* 0x000fda0003f0f008 */
[----:B------:R-:W-:Y:S05]  /*0ac0*/  @P0 EXIT ;  /* 0x000000000000094d */ /* 0x000fea0003800000 */
[----:B------:R-:W-:Y:S01]  /*0ad0*/  ULDC.64 UR4, c[0x0][0x650] ;  /* 0x0001940000047ab9 */ /* 0x000fe20000000a00 */
[----:B------:R-:W-:Y:S01]  /*0ae0*/  UMOV UR40, 0xffffffff ;  /* 0xffffffff00287882 */ /* 0x000fe20000000000 */
[----:B------:R-:W-:Y:S01]  /*0af0*/  ISETP.GE.U32.AND P0, PT, R7, UR4, PT ;  /* 0x0000000407007c0c */ /* 0x000fe2000bf06070 */
[----:B------:R-:W-:Y:S01]  /*0b00*/  UMOV UR41, 0xffffffff ;  /* 0xffffffff00297882 */ /* 0x000fe20000000000 */
[----:B------:R-:W-:Y:S01]  /*0b10*/  UMOV UR42, 0xffffffff ;  /* 0xffffffff002a7882 */ /* 0x000fe20000000000 */
[----:B------:R-:W-:Y:S02]  /*0b20*/  PRMT R0, RZ, 0x7610, R0 ;  /* 0x00007610ff007816 */ /* 0x000fe40000000000 */
[----:B------:R-:W-:-:S13]  /*0b30*/  ISETP.GE.U32.AND.EX P0, PT, R6, UR5, PT, P0 ;  /* 0x0000000506007c0c */ /* 0x000fda000bf06100 */
[----:B------:R-:W-:Y:S05]  /*0b40*/  @P0 BRA `(.L_x_8) ;  /* 0x0000000400480947 */ /* 0x000fea0003800000 */
[----:B------:R-:W-:Y:S01]  /*0b50*/  ULDC.64 UR16, c[0x0][0x628] ;  /* 0x00018a0000107ab9 */ /* 0x000fe20000000a00 */
[C---:B------:R-:W-:Y:S01]  /*0b60*/  R2UR UR19, R7.reuse ;  /* 0x00000000071372ca */ /* 0x040fe200000e0000 */
[----:B------:R-:W-:Y:S01]  /*0b70*/  ULDC UR18, c[0x0][0x630] ;  /* 0x00018c0000127ab9 */ /* 0x000fe20000000800 */
[----:B------:R-:W-:Y:S02]  /*0b80*/  ISETP.NE.U32.AND P0, PT, RZ, UR16, PT ;  /* 0x00000010ff007c0c */ /* 0x000fe4000bf05070 */
[----:B------:R-:W-:Y:S02]  /*0b90*/  R2UR UR4, R7 ;  /* 0x00000000070472ca */ /* 0x000fe400000e0000 */
[----:B------:R-:W-:Y:S02]  /*0ba0*/  ISETP.NE.AND.EX P0, PT, RZ, UR17, PT, P0 ;  /* 0x00000011ff007c0c */ /* 0x000fe4000bf05300 */
[----:B------:R-:W-:-:S11]  /*0bb0*/  R2UR UR5, R6 ;  /* 0x00000000060572ca */ /* 0x000fd600000e0000 */
[----:B------:R-:W-:Y:S05]  /*0bc0*/  @!P0 BRA `(.L_x_9) ;  /* 0x0000000000308947 */ /* 0x000fea0003800000 */
[----:B------:R-:W-:Y:S01]  /*0bd0*/  R2UR UR4, R7 ;  /* 0x00000000070472ca */ /* 0x000fe200000e0000 */
[----:B------:R-:W-:Y:S01]  /*0be0*/  ULDC UR9, c[0x0][0x634] ;  /* 0x00018d0000097ab9 */ /* 0x000fe20000000800 */
[----:B------:R-:W-:-:S11]  /*0bf0*/  R2UR UR13, R6 ;  /* 0x00000000060d72ca */ /* 0x000fd600000e0000 */
[----:B------:R-:W-:-:S04]  /*0c00*/  UIADD3 UR9, UP0, UR4, UR9, URZ ;  /* 0x0000000904097290 */ /* 0x000fc8000ff1e03f */
[----:B------:R-:W-:-:S04]  /*0c10*/  UIADD3.X UR13, URZ, UR13, URZ, UP0, !UPT ;  /* 0x0000000d3f0d7290 */ /* 0x000fc800087fe43f */
[----:B------:R-:W-:-:S04]  /*0c20*/  UIMAD.WIDE.U32 UR4, UR13, UR16, URZ ;  /* 0x000000100d0472a5 */ /* 0x000fc8000f8e003f */
[----:B------:R-:W-:Y:S02]  /*0c30*/  UIMAD.WIDE.U32 UR6, UP0, UR9, UR17, UR4 ;  /* 0x00000011090672a5 */ /* 0x000fe4000f800004 */
[----:B------:R-:W-:Y:S02]  /*0c40*/  UIMAD.WIDE.U32 UR4, UR9, UR16, URZ ;  /* 0x00000010090472a5 */ /* 0x000fe4000f8e003f */
[----:B------:R-:W-:Y:S02]  /*0c50*/  UIADD3.X UR15, URZ, URZ, URZ, UP0, !UPT ;  /* 0x0000003f3f0f7290 */ /* 0x000fe400087fe43f */
[----:B------:R-:W-:Y:S01]  /*0c60*/  UIADD3 URZ, UP0, UR5, UR6, URZ ;  /* 0x00000006053f7290 */ /* 0x000fe2000ff1e03f */
[----:B------:R-:W-:-:S03]  /*0c70*/  UMOV UR14, UR7 ;  /* 0x00000007000e7c82 */ /* 0x000fc60008000000 */
[----:B------:R-:W-:-:S12]  /*0c80*/  UIMAD.WIDE.U32.X UR4, UR13, UR17, UR14, UP0 ;  /* 0x000000110d0472a5 */ /* 0x000fd800080e040e */
.L_x_9:
[----:B------:R-:W-:Y:S01]  /*0c90*/  USHF.R.U64 UR42, UR4, UR18, UR5 ;  /* 0x00000012042a7299 */ /* 0x000fe20008001205 */
[----:B------:R-:W-:Y:S01]  /*0ca0*/  R2UR UR7, R6 ;  /* 0x00000000060772ca */ /* 0x000fe200000e0000 */
[----:B------:R-:W-:Y:S02]  /*0cb0*/  USHF.R.U32.HI UR4, URZ, UR18, UR5 ;  /* 0x000000123f047299 */ /* 0x000fe40008011605 */
[----:B------:R-:W-:Y:S01]  /*0cc0*/  UIADD3 UR5, UP0, URZ, -UR42, URZ ;  /* 0x8000002a3f057290 */ /* 0x000fe2000ff1e03f */
[----:B------:R-:W-:Y:S01]  /*0cd0*/  ULDC.64 UR14, c[0x0][0x620] ;  /* 0x00018800000e7ab9 */ /* 0x000fe20000000a00 */
[----:B------:R-:W-:Y:S02]  /*0ce0*/  UMOV UR6, UR19 ;  /* 0x0000001300067c82 */ /* 0x000fe40008000000 */
[----:B------:R-:W-:Y:S01]  /*0cf0*/  UIADD3.X UR4, URZ, ~UR4, URZ, UP0, !UPT ;  /* 0x800000043f047290 */ /* 0x000fe200087fe43f */
[----:B------:R-:W-:Y:S01]  /*0d00*/  ULDC UR9, c[0x0][0x618] ;  /* 0x0001860000097ab9 */ /* 0x000fe20000000800 */
[----:B------:R-:W-:-:S02]  /*0d10*/  UIMAD UR12, UR11, UR12, UR10 ;  /* 0x0000000c0b0c72a4 */ /* 0x000fc4000f8e020a */
[----:B------:R-:W-:Y:S02]  /*0d20*/  UIMAD UR4, UR4, UR14, URZ ;  /* 0x0000000e040472a4 */ /* 0x000fe4000f8e023f */
[----:B------:R-:W-:Y:S02]  /*0d30*/  UIMAD.WIDE.U32 UR6, UR5, UR14, UR6 ;  /* 0x0000000e050672a5 */ /* 0x000fe4000f8e0006 */
[----:B------:R-:W-:Y:S01]  /*0d40*/  UIMAD UR4, UR5, UR15, UR4 ;  /* 0x0000000f050472a4 */ /* 0x000fe2000f8e0204 */
[----:B------:R-:W-:Y:S01]  /*0d50*/  ULDC UR10, c[0x0][0x608] ;  /* 0x00018200000a7ab9 */ /* 0x000fe20000000800 */
[----:B------:R-:W-:Y:S02]  /*0d60*/  ULDC UR18, c[0x0][0x658] ;  /* 0x0001960000127ab9 */ /* 0x000fe40000000800 */
[----:B------:R-:W-:Y:S01]  /*0d70*/  UIADD3 UR7, UR7, UR4, URZ ;  /* 0x0000000407077290 */ /* 0x000fe2000fffe03f */
[----:B------:R-:W-:Y:S02]  /*0d80*/  UMOV UR11, 0xffffffff ;  /* 0xffffffff000b7882 */ /* 0x000fe40000000000 */
[----:B------:R-:W-:Y:S01]  /*0d90*/  ULDC.64 UR4, c[0x0][0x640] ;  /* 0x0001900000047ab9 */ /* 0x000fe20000000a00 */
[----:B------:R-:W-:Y:S01]  /*0da0*/  USHF.R.U64 UR16, UR6, UR9, UR7 ;  /* 0x0000000906107299 */ /* 0x000fe20008001207 */
[----:B------:R-:W-:Y:S01]  /*0db0*/  ISETP.NE.U32.AND P0, PT, RZ, UR4, PT ;  /* 0x00000004ff007c0c */ /* 0x000fe2000bf05070 */
[----:B------:R-:W-:-:S02]  /*0dc0*/  USHF.R.U32.HI UR7, URZ, UR9, UR7 ;  /* 0x000000093f077299 */ /* 0x000fc40008011607 */
[----:B------:R-:W-:Y:S01]  /*0dd0*/  USHF.L.U32 UR6, UR11, UR18, URZ ;  /* 0x000000120b067299 */ /* 0x000fe2000800063f */
[----:B------:R-:W-:Y:S01]  /*0de0*/  ISETP.NE.AND.EX P0, PT, RZ, UR5, PT, P0 ;  /* 0x00000005ff007c0c */ /* 0x000fe2000bf05300 */
[----:B------:R-:W-:Y:S02]  /*0df0*/  USHF.R.U64 UR22, UR16, UR10, UR7 ;  /* 0x0000000a10167299 */ /* 0x000fe40008001207 */
[----:B------:R-:W-:Y:S02]  /*0e00*/  USHF.R.U32.HI UR7, URZ, UR10, UR7 ;  /* 0x0000000a3f077299 */ /* 0x000fe40008011607 */
[----:B------:R-:W-:Y:S02]  /*0e10*/  UISETP.NE.AND UP1, UPT, UR38, URZ, UPT ;  /* 0x0000003f2600728c */ /* 0x000fe4000bf25270 */
[----:B------:R-:W-:Y:S01]  /*0e20*/  USHF.R.U64 UR23, UR22, UR18, UR7 ;  /* 0x0000001216177299 */ /* 0x000fe20008001207 */
[----:B------:R-:W-:Y:S01]  /*0e30*/  ULDC UR17, c[0x0][0x600] ;  /* 0x0001800000117ab9 */ /* 0x000fe20000000800 */
[----:B------:R-:W-:-:S02]  /*0e40*/  ULOP3.LUT UR13, URZ, UR6, URZ, 0x33, !UPT ;  /* 0x000000063f0d7292 */ /* 0x000fc4000f8e333f */
[----:B------:R-:W-:Y:S02]  /*0e50*/  UIADD3 UR15, UR17, -0x1, URZ ;  /* 0xffffffff110f7890 */ /* 0x000fe4000fffe03f */
[----:B------:R-:W-:Y:S02]  /*0e60*/  USEL UR12, UR8, UR12, !UP1 ;  /* 0x0000000c080c7287 */ /* 0x000fe4000c800000 */
[----:B------:R-:W-:Y:S01]  /*0e70*/  USHF.R.U32.HI UR7, URZ, UR18, UR7 ;  /* 0x000000123f077299 */ /* 0x000fe20008011607 */
[----:B------:R-:W-:Y:S01]  /*0e80*/  ULDC UR19, c[0x0][0x648] ;  /* 0x0001920000137ab9 */ /* 0x000fe20000000800 */
[----:B------:R-:W-:Y:S01]  /*0e90*/  ULDC UR20, c[0x0][0x638] ;  /* 0x00018e0000147ab9 */ /* 0x000fe20000000800 */
[----:B------:R-:W-:Y:S01]  /*0ea0*/  UMOV UR21, 0x1 ;  /* 0x0000000100157882 */ /* 0x000fe20000000000 */
[----:B------:R-:W-:Y:S01]  /*0eb0*/  UMOV UR6, UR23 ;  /* 0x0000001700067c82 */ /* 0x000fe20008000000 */
[----:B------:R-:W-:Y:S07]  /*0ec0*/  @!P0 BRA `(.L_x_10) ;  /* 0x0000000000308947 */ /* 0x000fee0003800000 */
[----:B------:R-:W-:Y:S02]  /*0ed0*/  ULDC UR10, c[0x0][0x64c] ;  /* 0x00019300000a7ab9 */ /* 0x000fe40000000800 */
        /* <DEDUP_REMOVED lines=8> */
[----:B------:R-:W-:-:S07]  /*0f60*/  UIMAD.WIDE.U32.X UR4, UR14, UR5, UR10, UP0 ;  /* 0x000000050e0472a5 */ /* 0x000fce00080e040a */
[----:B------:R-:W-:Y:S01]  /*0f70*/  UMOV UR6, UR4 ;  /* 0x0000000400067c82 */ /* 0x000fe20008000000 */
[----:B------:R-:W-:-:S05]  /*0f80*/  UMOV UR7, UR5 ;  /* 0x0000000500077c82 */ /* 0x000fca0008000000 */
.L_x_10:
[----:B------:R-:W-:Y:S01]  /*0f90*/  USHF.R.U64 UR5, UR6, UR19, UR7 ;  /* 0x0000001306057299 */ /* 0x000fe20008001207 */
[----:B------:R-:W-:Y:S01]  /*0fa0*/  IMAD.MOV.U32 R0, RZ, RZ, 0x1 ;  /* 0x00000001ff007424 */ /* 0x000fe200078e00ff */
[----:B------:R-:W-:Y:S02]  /*0fb0*/  USHF.L.U32 UR4, UR21, UR18, URZ ;  /* 0x0000001215047299 */ /* 0x000fe4000800063f */
[----:B------:R-:W-:Y:S02]  /*0fc0*/  ULOP3.LUT UR13, UR22, UR13, URZ, 0xc0, !UPT ;  /* 0x0000000d160d7292 */ /* 0x000fe4000f8ec03f */
[----:B------:R-:W-:Y:S02]  /*0fd0*/  UIADD3 UR6, -UR5, URZ, URZ ;  /* 0x0000003f05067290 */ /* 0x000fe4000fffe13f */
[----:B------:R-:W-:Y:S02]  /*0fe0*/  UIMAD UR13, UR4, UR5, UR13 ;  /* 0x00000005040d72a4 */ /* 0x000fe4000f8e020d */
[----:B------:R-:W-:-:S02]  /*0ff0*/  ULOP3.LUT UR15, UR16, UR15, URZ, 0xc0, !UPT ;  /* 0x0000000f100f7292 */ /* 0x000fc4000f8ec03f */
[----:B------:R-:W-:Y:S01]  /*1000*/  UIMAD UR4, UR6, UR20, UR23 ;  /* 0x00000014060472a4 */ /* 0x000fe2000f8e0217 */
[----:B------:R-:W-:Y:S01]  /*1010*/  ULDC UR5, c[0x0][0x610] ;  /* 0x0001840000057ab9 */ /* 0x000fe20000000800 */
[----:B------:R-:W-:Y:S02]  /*1020*/  UISETP.NE.AND UP0, UPT, UR38, URZ, UPT ;  /* 0x0000003f2600728c */ /* 0x000fe4000bf05270 */
[----:B------:R-:W-:Y:S02]  /*1030*/  UIMAD UR12, UR13, UR5, UR12 ;  /* 0x000000050d0c72a4 */ /* 0x000fe4000f8e020c */
[----:B------:R-:W-:-:S04]  /*1040*/  UIMAD UR4, UR4, UR17, UR15 ;  /* 0x00000011040472a4 */ /* 0x000fc8000f8e020f */
[----:B------:R-:W-:Y:S02]  /*1050*/  USEL UR41, UR4, UR12, !UP0 ;  /* 0x0000000c04297287 */ /* 0x000fe4000c000000 */
[----:B------:R-:W-:-:S12]  /*1060*/  USEL UR40, UR12, UR4, !UP0 ;  /* 0x000000040c287287 */ /* 0x000fd8000c000000 */
.L_x_8:
[----:B------:R-:W-:-:S08]  /*1070*/  NOP ;  /* 0x0000000000007918 */ /* 0x000fd00000000000 */
[----:B------:R-:W1:Y:S02]  /*1080*/  USETMAXREG.TRY_ALLOC.CTAPOOL UP0, 0xf0 ;  /* 0x000000f0000079c8 */ /* 0x000e640008000600 */
[----:B-1----:R-:W-:-:S13]  /*1090*/  PLOP3.LUT P0, PT, PT, PT, UP0, 0x80, 0x0 ;  /* 0x000000000000781c */ /* 0x002fda0003f0f008 */
[----:B------:R-:W-:Y:S05]  /*10a0*/  @!P0 BRA `(.L_x_8) ;  /* 0xfffffffc00f08947 */ /* 0x000fea000383ffff */
[----:B------:R-:W-:Y:S01]  /*10b0*/  ULDC.64 UR4, c[0x0][0x598] ;  /* 0x0001660000047ab9 */ /* 0x000fe20000000a00 */
[----:B------:R-:W-:Y:S01]  /*10c0*/  ULDC.64 UR44, c[0x0][0x208] ;  /* 0x00008200002c7ab9 */ /* 0x000fe20000000a00 */
[----:B------:R-:W-:-:S04]  /*10d0*/  ISETP.NE.U32.AND P0, PT, RZ, UR4, PT ;  /* 0x00000004ff007c0c */ /* 0x000fc8000bf05070 */
[----:B------:R-:W-:-:S13]  /*10e0*/  ISETP.NE.AND.EX P0, PT, RZ, UR5, PT, P0 ;  /* 0x00000005ff007c0c */ /* 0x000fda000bf05300 */
[----:B------:R-:W-:Y:S05]  /*10f0*/  @!P0 BRA `(.L_x_11) ;  /* 0x00000000001c8947 */ /* 0x000fea0003800000 */
[----:B------:R-:W1:Y:S02]  /*1100*/  LDC.64 R2, c[0x0][0x598] ;  /* 0x00016600ff027b82 */ /* 0x000e640000000a00 */
[----:B-1----:R-:W2:Y:S02]  /*1110*/  LDG.E.64 R2, desc[UR44][R2.64] ;  /* 0x0000002c02027981 */ /* 0x002ea4000c1e1b00 */
[----:B--2---:R-:W-:-:S04]  /*1120*/  ISETP.NE.U32.AND P0, PT, R2, RZ, PT ;  /* 0x000000ff0200720c */ /* 0x004fc80003f05070 */
[----:B------:R-:W-:-:S13]  /*1130*/  ISETP.NE.AND.EX P0, PT, R3, RZ, PT, P0 ;  /* 0x000000ff0300720c */ /* 0x000fda0003f05300 */
[----:B------:R-:W-:Y:S05]  /*1140*/  @!P0 BRA `(.L_x_11) ;  /* 0x0000000000088947 */ /* 0x000fea0003800000 */
[----:B------:R1:W5:Y:S01]  /*1150*/  LD.E R2, desc[UR44][R2.64] ;  /* 0x0000002c02027980 */ /* 0x000362000c101900 */
[----:B------:R-:W-:Y:S05]  /*1160*/  BRA `(.L_x_12) ;  /* 0x0000000000247947 */ /* 0x000fea0003800000 */
.L_x_11:
[----:B------:R-:W-:Y:S02]  /*1170*/  ULDC.64 UR4, c[0x0][0x588] ;  /* 0x0001620000047ab9 */ /* 0x000fe40000000a00 */
[----:B------:R-:W-:-:S04]  /*1180*/  ISETP.NE.U32.AND P0, PT, RZ, UR4, PT ;  /* 0x00000004ff007c0c */ /* 0x000fc8000bf05070 */
[----:B------:R-:W-:-:S13]  /*1190*/  ISETP.NE.AND.EX P0, PT, RZ, UR5, PT, P0 ;  /* 0x00000005ff007c0c */ /* 0x000fda000bf05300 */
[----:B------:R-:W-:Y:S05]  /*11a0*/  @!P0 BRA `(.L_x_13) ;  /* 0x00000000000c8947 */ /* 0x000fea0003800000 */
[----:B------:R-:W1:Y:S02]  /*11b0*/  LDC.64 R2, c[0x0][0x588] ;  /* 0x00016200ff027b82 */ /* 0x000e640000000a00 */
[----:B-1----:R2:W5:Y:S01]  /*11c0*/  LDG.E R2, desc[UR44][R2.64] ;  /* 0x0000002c02027981 */ /* 0x002562000c1e1900 */
[----:B------:R-:W-:Y:S05]  /*11d0*/  BRA `(.L_x_12) ;  /* 0x0000000000087947 */ /* 0x000fea0003800000 */
.L_x_13:
[----:B------:R-:W-:Y:S02]  /*11e0*/  ULDC UR4, c[0x0][0x580] ;  /* 0x0001600000047ab9 */ /* 0x000fe40000000800 */
[----:B------:R-:W-:-:S07]  /*11f0*/  IMAD.U32 R2, RZ, RZ, UR4 ;  /* 0x00000004ff027e24 */ /* 0x000fce000f8e00ff */
.L_x_12:
[----:B------:R-:W-:Y:S02]  /*1200*/  ULDC.64 UR4, c[0x0][0x5a0] ;  /* 0x0001680000047ab9 */ /* 0x000fe40000000a00 */
[----:B------:R-:W-:-:S04]  /*1210*/  ISETP.NE.U32.AND P0, PT, RZ, UR4, PT ;  /* 0x00000004ff007c0c */ /* 0x000fc8000bf05070 */
[----:B------:R-:W-:-:S13]  /*1220*/  ISETP.NE.AND.EX P0, PT, RZ, UR5, PT, P0 ;  /* 0x00000005ff007c0c */ /* 0x000fda000bf05300 */
[----:B------:R-:W-:Y:S05]  /*1230*/  @!P0 BRA `(.L_x_14) ;  /* 0x00000000001c8947 */ /* 0x000fea0003800000 */
[----:B------:R-:W3:Y:S02]  /*1240*/  LDC.64 R4, c[0x0][0x5a0] ;  /* 0x00016800ff047b82 */ /* 0x000ee40000000a00 */
[----:B---3--:R-:W3:Y:S02]  /*1250*/  LDG.E.64 R4, desc[UR44][R4.64] ;  /* 0x0000002c04047981 */ /* 0x008ee4000c1e1b00 */
[----:B---3--:R-:W-:-:S04]  /*1260*/  ISETP.NE.U32.AND P0, PT, R4, RZ, PT ;  /* 0x000000ff0400720c */ /* 0x008fc80003f05070 */
[----:B------:R-:W-:-:S13]  /*1270*/  ISETP.NE.AND.EX P0, PT, R5, RZ, PT, P0 ;  /* 0x000000ff0500720c */ /* 0x000fda0003f05300 */
[----:B------:R-:W-:Y:S05]  /*1280*/  @!P0 BRA `(.L_x_14) ;  /* 0x0000000000088947 */ /* 0x000fea0003800000 */
[----:B------:R3:W5:Y:S01]  /*1290*/  LD.E R16, desc[UR44][R4.64] ;  /* 0x0000002c04107980 */ /* 0x000762000c101900 */
[----:B------:R-:W-:Y:S05]  /*12a0*/  BRA `(.L_x_15) ;  /* 0x0000000000247947 */ /* 0x000fea0003800000 */
.L_x_14:
[----:B------:R-:W-:Y:S02]  /*12b0*/  ULDC.64 UR4, c[0x0][0x590] ;  /* 0x0001640000047ab9 */ /* 0x000fe40000000a00 */
[----:B------:R-:W-:-:S04]  /*12c0*/  ISETP.NE.U32.AND P0, PT, RZ, UR4, PT ;  /* 0x00000004ff007c0c */ /* 0x000fc8000bf05070 */
[----:B------:R-:W-:-:S13]  /*12d0*/  ISETP.NE.AND.EX P0, PT, RZ, UR5, PT, P0 ;  /* 0x00000005ff007c0c */ /* 0x000fda000bf05300 */
[----:B------:R-:W-:Y:S05]  /*12e0*/  @!P0 BRA `(.L_x_16) ;  /* 0x00000000000c8947 */ /* 0x000fea0003800000 */
[----:B------:R-:W3:Y:S02]  /*12f0*/  LDC.64 R4, c[0x0][0x590] ;  /* 0x00016400ff047b82 */ /* 0x000ee40000000a00 */
[----:B---3--:R4:W5:Y:S01]  /*1300*/  LDG.E R16, desc[UR44][R4.64] ;  /* 0x0000002c04107981 */ /* 0x008962000c1e1900 */
[----:B------:R-:W-:Y:S05]  /*1310*/  BRA `(.L_x_15) ;  /* 0x0000000000087947 */ /* 0x000fea0003800000 */
.L_x_16:
[----:B------:R-:W-:Y:S02]  /*1320*/  ULDC UR4, c[0x0][0x584] ;  /* 0x0001610000047ab9 */ /* 0x000fe40000000800 */
[----:B------:R-:W-:-:S07]  /*1330*/  MOV R16, UR4 ;  /* 0x0000000400107c02 */ /* 0x000fce0008000f00 */
.L_x_15:
[----:B------:R-:W-:-:S13]  /*1340*/  LOP3.LUT P0, RZ, R0, 0xff, RZ, 0xc0, !PT ;  /* 0x000000ff00ff7812 */ /* 0x000fda000780c0ff */
[----:B------:R-:W-:Y:S05]  /*1350*/  @!P0 EXIT ;  /* 0x000000000000894d */ /* 0x000fea0003800000 */
[----:B------:R-:W-:Y:S01]  /*1360*/  ULDC UR4, c[0x0][0x28c] ;  /* 0x0000a30000047ab9 */ /* 0x000fe20000000800 */
[----:B------:R-:W-:Y:S01]  /*1370*/  UMOV UR36, URZ ;  /* 0x0000003f00247c82 */ /* 0x000fe20008000000 */
[----:B------:R-:W-:Y:S01]  /*1380*/  UIADD3 UR4, UR4, 0x7f, URZ ;  /* 0x0000007f04047890 */ /* 0x000fe2000fffe03f */
[----:B------:R-:W-:-:S03]  /*1390*/  UMOV UR39, URZ ;  /* 0x0000003f00277c82 */ /* 0x000fc60008000000 */
[----:B------:R-:W-:-:S04]  /*13a0*/  USHF.R.S32.HI UR5, URZ, 0x1f, UR4 ;  /* 0x0000001f3f057899 */ /* 0x000fc80008011404 */
[----:B------:R-:W-:-:S04]  /*13b0*/  ULEA.HI UR5, UR5, UR4, URZ, 0x7 ;  /* 0x0000000405057291 */ /* 0x000fc8000f8f383f */
[----:B------:R-:W-:-:S12]  /*13c0*/  USHF.R.S32.HI UR43, URZ, 0x7, UR5 ;  /* 0x000000073f2b7899 */ /* 0x000fd80008011405 */
.L_x_546:
[----:B------:R-:W0:Y:S01]  /*13d0*/  S2R R0, SR_TID.X ;  /* 0x0000000000007919 */ /* 0x000e220000002100 */
[----:B-1----:R-:W1:Y:S01]  /*13e0*/  S2UR UR7, SR_CgaCtaId ;  /* 0x00000000000779c3 */ /* 0x002e620000008800 */
[----:B------:R-:W-:Y:S02]  /*13f0*/  UMOV UR6, 0x400 ;  /* 0x0000040000067882 */ /* 0x000fe40000000000 */
[----:B-1----:R-:W-:Y:S01]  /*1400*/  ULEA UR6, UR7, UR6, 0x18 ;  /* 0x0000000607067291 */ /* 0x002fe2000f8ec03f */
[----:B0-----:R-:W-:-:S04]  /*1410*/  LOP3.LUT R0, R0, 0x80, RZ, 0xc0, !PT ;  /* 0x0000008000007812 */ /* 0x001fc800078ec0ff */
[----:B------:R-:W-:-:S06]  /*1420*/  SHF.R.U32.HI R0, RZ, 0x7, R0 ;  /* 0x00000007ff007819 */ /* 0x000fcc0000011600 */
[----:B------:R-:W0:Y:S02]  /*1430*/  SHFL.IDX PT, R0, R0, RZ, 0x1f ;  /* 0x00001fff00007589 */ /* 0x000e2400000e0000 */
[----:B0-----:R-:W-:-:S13]  /*1440*/  R2UR UR4, R0 ;  /* 0x00000000000472ca */ /* 0x001fda00000e0000 */
[----:B------:R-:W-:-:S04]  /*1450*/  ULEA.HI UR5, UR4, UR4, URZ, 0x1 ;  /* 0x0000000404057291 */ /* 0x000fc8000f8f083f */
[----:B------:R-:W-:-:S04]  /*1460*/  ULOP3.LUT UR5, UR5, 0x7fffe, URZ, 0xc0, !UPT ;  /* 0x0007fffe05057892 */ /* 0x000fc8000f8ec03f */
[----:B------:R-:W-:-:S03]  /*1470*/  UIADD3 UR5, UR4, -UR5, URZ ;  /* 0x8000000504057290 */ /* 0x000fc6000fffe03f */
[----:B------:R-:W-:Y:S01]  /*1480*/  ULDC UR4, c[0x0][0x28c] ;  /* 0x0000a30000047ab9 */ /* 0x000fe20000000800 */
[----:B------:R-:W-:Y:S01]  /*1490*/  ULEA UR5, UR5, UR6, 0xd ;  /* 0x0000000605057291 */ /* 0x000fe2000f8e683f */
[----:B------:R-:W-:-:S03]  /*14a0*/  ISETP.LT.AND P0, PT, RZ, UR4, PT ;  /* 0x00000004ff007c0c */ /* 0x000fc6000bf01270 */
[----:B------:R-:W-:-:S04]  /*14b0*/  UIADD3 UR5, UR5, 0x100, URZ ;  /* 0x0000010005057890 */ /* 0x000fc8000fffe03f */
[----:B------:R-:W-:-:S04]  /*14c0*/  USHF.R.U32.HI UR5, URZ, 0x4, UR5 ;  /* 0x000000043f057899 */ /* 0x000fc80008011605 */
[----:B------:R-:W-:Y:S02]  /*14d0*/  ULOP3.LUT UR46, UR5, 0x3fff, URZ, 0xc0, !UPT ;  /* 0x00003fff052e7892 */ /* 0x000fe4000f8ec03f */
[----:B--23-5:R-:W-:Y:S10]  /*14e0*/  @P0 BRA `(.L_x_17) ;  /* 0x0000000000400947 */ /* 0x02cff40003800000 */
[----:B------:R-:W-:Y:S01]  /*14f0*/  MOV R0, 0x0 ;  /* 0x0000000000007802 */ /* 0x000fe20000000f00 */
[----:B------:R-:W-:Y:S01]  /*1500*/  ULDC.64 UR4, c[0x4][0x68] ;  /* 0x01001a0000047ab9 */ /* 0x000fe20000000a00 */
[----:B------:R-:W-:Y:S01]  /*1510*/  ULDC.64 UR6, c[0x4][0x8] ;  /* 0x0100020000067ab9 */ /* 0x000fe20000000a00 */
[----:B---34-:R-:W-:Y:S01]  /*1520*/  IMAD.U32 R4, RZ, RZ, UR4 ;  /* 0x00000004ff047e24 */ /* 0x018fe2000f8e00ff */
[----:B------:R0:W1:Y:S01]  /*1530*/  LDC.64 R14, c[0x4][R0] ;  /* 0x01000000000e7b82 */ /* 0x0000620000000a00 */
[----:B------:R-:W-:Y:S01]  /*1540*/  IMAD.U32 R5, RZ, RZ, UR5 ;  /* 0x00000005ff057e24 */ /* 0x000fe2000f8e00ff */
[----:B------:R-:W-:Y:S01]  /*1550*/  ULDC.64 UR4, c[0x4][0x70] ;  /* 0x01001c0000047ab9 */ /* 0x000fe20000000a00 */
[----:B------:R-:W-:Y:S01]  /*1560*/  IMAD.U32 R10, RZ, RZ, UR6 ;  /* 0x00000006ff0a7e24 */ /* 0x000fe2000f8e00ff */
[----:B------:R-:W-:Y:S01]  /*1570*/  MOV R6, UR4 ;  /* 0x0000000400067c02 */ /* 0x000fe20008000f00 */
[----:B------:R-:W-:Y:S01]  /*1580*/  IMAD.U32 R7, RZ, RZ, UR5 ;  /* 0x00000005ff077e24 */ /* 0x000fe2000f8e00ff */
[----:B------:R-:W-:Y:S01]  /*1590*/  MOV R11, UR7 ;  /* 0x00000007000b7c02 */ /* 0x000fe20008000f00 */
[----:B------:R-:W-:Y:S01]  /*15a0*/  IMAD.MOV.U32 R8, RZ, RZ, 0x1e1 ;  /* 0x000001e1ff087424 */ /* 0x000fe200078e00ff */
[----:B------:R-:W-:Y:S01]  /*15b0*/  MOV R13, RZ ;  /* 0x000000ff000d7202 */ /* 0x000fe20000000f00 */
[----:B0-----:R-:W-:-:S07]  /*15c0*/  IMAD.MOV.U32 R12, RZ, RZ, 0x1 ;  /* 0x00000001ff0c7424 */ /* 0x001fce00078e00ff */
[----:B------:R-:W-:-:S07]  /*15d0*/  LEPC R20, `(.L_x_17) ;  /* 0x000000001014794e */ /* 0x000fce0000000000 */
[----:B-12--5:R-:W-:Y:S05]  /*15e0*/  CALL.ABS.NOINC R14 ;  /* 0x000000000e007343 */ /* 0x026fea0003c00000 */
.L_x_17:
[----:B------:R-:W-:-:S06]  /*15f0*/  ULOP3.LUT UR4, UR37, 0x1, URZ, 0xfc, !UPT ;  /* 0x0000000125047892 */ /* 0x000fcc000f8efc3f */
[----:B------:R-:W-:-:S05]  /*1600*/  IMAD.U32 R0, RZ, RZ, UR4 ;  /* 0x00000004ff007e24 */ /* 0x000fca000f8e00ff */
[----:B------:R-:W-:-:S13]  /*1610*/  ISETP.NE.AND P0, PT, R0, 0x3, PT ;  /* 0x000000030000780c */ /* 0x000fda0003f05270 */
[----:B------:R-:W-:Y:S05]  /*1620*/  @!P0 BRA `(.L_x_18) ;  /* 0x0000000000048947 */ /* 0x000fea0003800000 */
[----:B------:R-:W-:Y:S01]  /*1630*/  BPT.TRAP 0x1 ;  /* 0x000000040000795c */ /* 0x000fe20000300000 */
.L_x_18:
[----:B------:R-:W0:Y:S01]  /*1640*/  S2UR UR5, SR_CgaCtaId ;  /* 0x00000000000579c3 */ /* 0x000e220000008800 */
[----:B------:R-:W-:Y:S01]  /*1650*/  UMOV UR4, 0x400 ;  /* 0x0000040000047882 */ /* 0x000fe20000000000 */
[----:B---34-:R-:W-:Y:S01]  /*1660*/  IMAD.U32 R5, RZ, RZ, UR39 ;  /* 0x00000027ff057e24 */ /* 0x018fe2000f8e00ff */
[----:B--2---:R-:W-:-:S04]  /*1670*/  MOV R3, UR36 ;  /* 0x0000002400037c02 */ /* 0x004fc80008000f00 */
[----:B------:R-:W-:Y:S01]  /*1680*/  SHF.L.U32 R3, R3, 0x1f, RZ ;  /* 0x0000001f03037819 */ /* 0x000fe200000006ff */
[----:B0-----:R-:W-:-:S06]  /*1690*/  ULEA UR4, UR5, UR4, 0x18 ;  /* 0x0000000405047291 */ /* 0x001fcc000f8ec03f */
[----:B------:R-:W-:-:S04]  /*16a0*/  IMAD.U32 R0, RZ, RZ, UR4 ;  /* 0x00000004ff007e24 */ /* 0x000fc8000f8e00ff */
[----:B------:R-:W-:-:S04]  /*16b0*/  IMAD R4, R5, 0x8, R0 ;  /* 0x0000000805047824 */ /* 0x000fc800078e0200 */
[----:B------:R0:W1:Y:S01]  /*16c0*/  SYNCS.PHASECHK.TRANS64.TRYWAIT P1, [R4+URZ], R3 ;  /* 0x00000003040075a7 */ /* 0x000062000802017f */
[----:B------:R-:W-:Y:S05]  /*16d0*/  @!P0 BRA `(.L_x_19) ;  /* 0x0000000000048947 */ /* 0x000fea0003800000 */
[----:B------:R-:W-:Y:S01]  /*16e0*/  BPT.TRAP 0x1 ;  /* 0x000000040000795c */ /* 0x000fe20000300000 */
.L_x_19:
[----:B-1----:R-:W-:Y:S05]  /*16f0*/  @P1 BRA `(.L_x_20) ;  /* 0x0000000000081947 */ /* 0x002fea0003800000 */
[----:B------:R-:W1:Y:S02]  /*1700*/  SYNCS.PHASECHK.TRANS64.TRYWAIT P1, [R4+URZ], R3 ;  /* 0x00000003040075a7 */ /* 0x000e64000802017f */
[----:B-1----:R-:W-:Y:S05]  /*1710*/  @!P1 BRA `(.L_x_21) ;  /* 0x0000031c00089947 */ /* 0x002fea0003800000 */
.L_x_20:
[----:B------:R-:W-:-:S04]  /*1720*/  UISETP.LT.AND UP0, UPT, UR43, 0x1, UPT ;  /* 0x000000012b00788c */ /* 0x000fc8000bf01270 */
[----:B------:R-:W-:-:S06]  /*1730*/  USEL UR4, UR43, 0x1, UP0 ;  /* 0x000000012b047887 */ /* 0x000fcc0008000000 */
[----:B01----:R-:W-:Y:S01]  /*1740*/  MOV R3, UR4 ;  /* 0x0000000400037c02 */ /* 0x003fe20008000f00 */
[----:B------:R-:W-:Y:S05]  /*1750*/  WARPSYNC.ALL ;  /* 0x0000000000007948 */ /* 0x000fea0003800000 */
[----:B------:R-:W-:-:S04]  /*1760*/  IADD3 R3, -R3, UR43, RZ ;  /* 0x0000002b03037c10 */ /* 0x000fc8000fffe1ff */
[----:B------:R-:W-:Y:S02]  /*1770*/  ISETP.GE.AND P1, PT, R3, 0x1, PT ;  /* 0x000000010300780c */ /* 0x000fe40003f26270 */
[----:B------:R-:W-:Y:S01]  /*1780*/  R2UR UR4, R0 ;  /* 0x00000000000472ca */ /* 0x000fe200000e0000 */
[----:B------:R-:W-:Y:S01]  /*1790*/  WARPGROUP.ARRIVE ;  /* 0x00000000000079c5 */ /* 0x000fe20000000000 */
[----:B------:R-:W-:Y:S01]  /*17a0*/  UMOV UR9, 0x40000040 ;  /* 0x4000004000097882 */ /* 0x000fe20000000000 */
[----:B------:R-:W-:Y:S01]  /*17b0*/  UMOV UR11, 0x40000040 ;  /* 0x40000040000b7882 */ /* 0x000fe20000000000 */
[----:B------:R0:W-:Y:S01]  /*17c0*/  STL [R1+0x2c8], R17 ;  /* 0x0002c81101007387 */ /* 0x0001e20000100800 */
[----:B------:R-:W-:Y:S01]  /*17d0*/  UMOV UR15, UR11 ;  /* 0x0000000b000f7c82 */ /* 0x000fe20008000000 */
[----:B------:R-:W-:Y:S02]  /*17e0*/  UMOV UR13, 0x40000040 ;  /* 0x40000040000d7882 */ /* 0x000fe40000000000 */
[----:B-----5:R-:W-:Y:S04]  /*17f0*/  STL [R1+0x2c4], R16 ;  /* 0x0002c41001007387 */ /* 0x020fe80000100800 */
[----:B------:R-:W-:Y:S01]  /*1800*/  STL [R1+0x2c0], R3 ;  /* 0x0002c00301007387 */ /* 0x000fe20000100800 */
[----:B------:R-:W-:-:S03]  /*1810*/  UIADD3 UR4, UR4, 0xa0100, URZ ;  /* 0x000a010004047890 */ /* 0x000fc6000fffe03f */
[----:B------:R1:W-:Y:S01]  /*1820*/  STL [R1+0x2bc], R2 ;  /* 0x0002bc0201007387 */ /* 0x0003e20000100800 */
[----:B------:R-:W-:-:S03]  /*1830*/  USHF.R.U32.HI UR4, URZ, 0x4, UR4 ;  /* 0x000000043f047899 */ /* 0x000fc60008011604 */
[----:B------:R2:W-:Y:S01]  /*1840*/  STL [R1+0x2cc], R0 ;  /* 0x0002cc0001007387 */ /* 0x0005e20000100800 */
[----:B------:R-:W-:Y:S02]  /*1850*/  ULOP3.LUT UR5, UR4, 0x3fff, URZ, 0xc0, !UPT ;  /* 0x00003fff04057892 */ /* 0x000fe4000f8ec03f */
[----:B------:R-:W-:Y:S02]  /*1860*/  ULOP3.LUT UR4, UR46, 0x10000, URZ, 0xfc, !UPT ;  /* 0x000100002e047892 */ /* 0x000fe4000f8efc3f */
[----:B------:R-:W-:Y:S02]  /*1870*/  ULOP3.LUT UR5, UR5, 0x10000, URZ, 0xfc, !UPT ;  /* 0x0001000005057892 */ /* 0x000fe4000f8efc3f */
[----:B------:R-:W-:Y:S02]  /*1880*/  ULEA UR8, UR39, UR4, 0xd ;  /* 0x0000000427087291 */ /* 0x000fe4000f8e683f */
[----:B------:R-:W-:Y:S02]  /*1890*/  ULEA UR6, UR39, UR5, 0xd ;  /* 0x0000000527067291 */ /* 0x000fe4000f8e683f */
[----:B------:R-:W-:-:S05]  /*18a0*/  UIADD3 UR12, UR8, 0x400, URZ ;  /* 0x00000400080c7890 */ /* 0x000fca000fffe03f */
[----:B------:R-:W-:Y:S02]  /*18b0*/  UMOV UR10, UR6 ;  /* 0x00000006000a7c82 */ /* 0x000fe40008000000 */
[----:B------:R-:W-:Y:S01]  /*18c0*/  HGMMA.64x256x8.F32.TF32 R24, gdesc[UR8], RZ, !UPT, gsb0 ;  /* 0x07e00000081879f0 */ /* 0x000fe2000c0028ff */
[----:B------:R-:W-:Y:S02]  /*18d0*/  UMOV UR14, UR10 ;  /* 0x0000000a000e7c82 */ /* 0x000fe40008000000 */
[----:B------:R-:W-:Y:S02]  /*18e0*/  WARPGROUP.DEPBAR.LE gsb0, 0x0 ;  /* 0x00008000000079c5 */ /* 0x000fe40000010000 */
[----:B------:R-:W-:Y:S01]  /*18f0*/  STL.64 [R1], R24 ;  /* 0x0000001801007387 */ /* 0x000fe20000100a00 */
[----:B------:R-:W-:Y:S01]  /*1900*/  IMAD.MOV.U32 R235, RZ, RZ, R46 ;  /* 0x000000ffffeb7224 */ /* 0x000fe200078e002e */
[----:B------:R-:W-:Y:S01]  /*1910*/  MOV R233, R48 ;  /* 0x0000003000e97202 */ /* 0x000fe20000000f00 */
[----:B------:R-:W-:Y:S01]  /*1920*/  IMAD.MOV.U32 R234, RZ, RZ, R47 ;  /* 0x000000ffffea7224 */ /* 0x000fe200078e002f */
[----:B------:R-:W-:Y:S01]  /*1930*/  STL.64 [R1+0x8], R26 ;  /* 0x0000081a01007387 */ /* 0x000fe20000100a00 */
        /* <DEDUP_REMOVED lines=73> */
[----:B0-----:R-:W-:Y:S01]  /*1dd0*/  MOV R17, R135 ;  /* 0x0000008700117202 */ /* 0x001fe20000000f00 */
        /* <DEDUP_REMOVED lines=9> */
[----:B-1----:R-:W-:Y:S01]  /*1e70*/  MOV R2, R150 ;  /* 0x0000009600027202 */ /* 0x002fe20000000f00 */
[----:B------:R-:W-:Y:S01]  /*1e80*/  IMAD.MOV.U32 R196, RZ, RZ, R112 ;  /* 0x000000ffffc47224 */ /* 0x000fe200078e0070 */
[----:B------:R0:W-:Y:S01]  /*1e90*/  STL.64 [R1+0x50], R44 ;  /* 0x0000502c01007387 */ /* 0x0001e20000100a00 */
[----:B------:R-:W-:-:S02]  /*1ea0*/  IMAD.MOV.U32 R197, RZ, RZ, R113 ;  /* 0x000000ffffc57224 */ /* 0x000fc400078e0071 */
[----:B------:R-:W-:Y:S01]  /*1eb0*/  IMAD.MOV.U32 R199, RZ, RZ, R115 ;  /* 0x000000ffffc77224 */ /* 0x000fe200078e0073 */
[----:B------:R-:W-:Y:S01]  /*1ec0*/  STL [R1+0x15d0], R152 ;  /* 0x0015d09801007387 */ /* 0x000fe20000100800 */
[----:B------:R-:W-:Y:S02]  /*1ed0*/  IMAD.MOV.U32 R200, RZ, RZ, R116 ;  /* 0x000000ffffc87224 */ /* 0x000fe400078e0074 */
[----:B------:R-:W-:Y:S02]  /*1ee0*/  IMAD.MOV.U32 R202, RZ, RZ, R118 ;  /* 0x000000ffffca7224 */ /* 0x000fe400078e0076 */
[----:B------:R-:W-:Y:S02]  /*1ef0*/  IMAD.MOV.U32 R203, RZ, RZ, R119 ;  /* 0x000000ffffcb7224 */ /* 0x000fe400078e0077 */
[----:B------:R-:W-:Y:S02]  /*1f00*/  IMAD.MOV.U32 R205, RZ, RZ, R121 ;  /* 0x000000ffffcd7224 */ /* 0x000fe400078e0079 */
[----:B------:R-:W-:-:S02]  /*1f10*/  IMAD.MOV.U32 R206, RZ, RZ, R122 ;  /* 0x000000ffffce7224 */ /* 0x000fc400078e007a */
[----:B------:R-:W-:Y:S02]  /*1f20*/  IMAD.MOV.U32 R208, RZ, RZ, R124 ;  /* 0x000000ffffd07224 */ /* 0x000fe400078e007c */
        /* <DEDUP_REMOVED lines=17> */
[----:B--2---:R-:W-:Y:S02]  /*2040*/  IMAD.MOV.U32 R0, RZ, RZ, R151 ;  /* 0x000000ffff007224 */ /* 0x004fe400078e0097 */
[----:B0-----:R-:W-:-:S06]  /*2050*/  WARPGROUP.ARRIVE ;  /* 0x00000000000079c5 */ /* 0x001fcc0000000000 */
[----:B------:R-:W-:Y:S03]  /*2060*/  HGMMA.64x256x8.F32.TF32 R24, gdesc[UR12], RZ, !UPT, gsb0 ;  /* 0x07e000000c1879f0 */ /* 0x000fe6000c0028ff */
[----:B------:R-:W-:Y:S02]  /*2070*/  WARPGROUP.DEPBAR.LE gsb0, 0x0 ;  /* 0x00008000000079c5 */ /* 0x000fe40000010000 */
[----:B------:R-:W-:Y:S04]  /*2080*/  STL.64 [R1+0x15c8], R150 ;  /* 0x0015c89601007387 */ /* 0x000fe80000100a00 */
        /* <DEDUP_REMOVED lines=20> */
[----:B------:R0:W-:Y:S04]  /*21d0*/  STL.64 [R1+0x1520], R108 ;  /* 0x0015206c01007387 */ /* 0x0001e80000100a00 */
[----:B0-----:R-:W2:Y:S04]  /*21e0*/  LDL.LU R108, [R1] ;  /* 0x00000000016c7983 */ /* 0x001ea80000300800 */
[----:B------:R-:W2:Y:S04]  /*21f0*/  LDL.LU R109, [R1+0x4] ;  /* 0x00000400016d7983 */ /* 0x000ea80000300800 */
        /* <DEDUP_REMOVED lines=19> */
[----:B------:R-:W2:Y:S01]  /*2330*/  LDL.LU R129, [R1+0x54] ;  /* 0x0000540001817983 */ /* 0x000ea20000300800 */
        /* <DEDUP_REMOVED lines=31> */
[----:B------:R-:W-:Y:S01]  /*2530*/  UIADD3 UR12, UR8, 0x2, URZ ;  /* 0x00000002080c7890 */ /* 0x000fe2000fffe03f */
[----:B------:R-:W-:Y:S01]  /*2540*/  IMAD.MOV.U32 R214, RZ, RZ, R22 ;  /* 0x000000ffffd67224 */ /* 0x000fe200078e0016 */
[----:B------:R-:W-:Y:S01]  /*2550*/  UIADD3 UR14, UR6, 0x2, URZ ;  /* 0x00000002060e7890 */ /* 0x000fe2000fffe03f */
[----:B------:R-:W-:Y:S01]  /*2560*/  IMAD.MOV.U32 R216, RZ, RZ, R20 ;  /* 0x000000ffffd87224 */ /* 0x000fe200078e0014 */
[----:B------:R-:W-:Y:S01]  /*2570*/  UMOV UR13, 0x40000040 ;  /* 0x40000040000d7882 */ /* 0x000fe20000000000 */
[----:B------:R-:W-:Y:S01]  /*2580*/  IMAD.MOV.U32 R217, RZ, RZ, R19 ;  /* 0x000000ffffd97224 */ /* 0x000fe200078e0013 */
[----:B------:R-:W-:Y:S01]  /*2590*/  UMOV UR15, 0x40000040 ;  /* 0x40000040000f7882 */ /* 0x000fe20000000000 */
        /* <DEDUP_REMOVED lines=11> */
[----:B------:R-:W-:-:S06]  /*2650*/  IMAD.MOV.U32 R235, RZ, RZ, R0 ;  /* 0x000000ffffeb7224 */ /* 0x000fcc00078e0000 */
[----:B--2---:R-:W-:-:S06]  /*2660*/  WARPGROUP.ARRIVE ;  /* 0x00000000000079c5 */ /* 0x004fcc0000000000 */
[----:B------:R-:W-:Y:S03]  /*2670*/  HGMMA.64x256x8.F32.TF32 R108, gdesc[UR12], R108, gsb0 ;  /* 0x07e000000c6c79f0 */ /* 0x000fe6000800286c */
[----:B------:R-:W-:Y:S02]  /*2680*/  WARPGROUP.DEPBAR.LE gsb0, 0x0 ;  /* 0x00008000000079c5 */ /* 0x000fe40000010000 */
[----:B------:R-:W-:Y:S04]  /*2690*/  STL.64 [R1], R108 ;  /* 0x0000006c01007387 */ /* 0x000fe80000100a00 */
        /* <DEDUP_REMOVED lines=63> */
[----:B0-----:R-:W2:Y:S04]  /*2a90*/  LDL.LU R152, [R1+0x15d0] ;  /* 0x0015d00001987983 */ /* 0x001ea80000300800 */
[----:B------:R-:W3:Y:S04]  /*2aa0*/  LDL.LU.64 R150, [R1+0x15c8] ;  /* 0x0015c80001967983 */ /* 0x000ee80000300a00 */
        /* <DEDUP_REMOVED lines=20> */
[----:B------:R-:W3:Y:S01]  /*2bf0*/  LDL.LU.64 R108, [R1+0x1520] ;  /* 0x00152000016c7983 */ /* 0x000ee20000300a00 */
[----:B------:R-:W-:Y:S01]  /*2c00*/  UIADD3 UR12, UR8, 0x402, URZ ;  /* 0x00000402080c7890 */ /* 0x000fe2000fffe03f */
[----:B------:R-:W-:Y:S01]  /*2c10*/  UMOV UR13, 0x40000040 ;  /* 0x40000040000d7882 */ /* 0x000fe20000000000 */
[----:B---3--:R-:W-:-:S07]  /*2c20*/  WARPGROUP.ARRIVE ;  /* 0x00000000000079c5 */ /* 0x008fce0000000000 */
[----:B------:R-:W-:Y:S03]  /*2c30*/  HGMMA.64x256x8.F32.TF32 R24, gdesc[UR12], R24, gsb0 ;  /* 0x07e000000c1879f0 */ /* 0x000fe60008002818 */
        /* <DEDUP_REMOVED lines=65> */
[----:B0-----:R-:W3:Y:S04]  /*3050*/  LDL.LU.64 R24, [R1] ;  /* 0x0000000001187983 */ /* 0x001ee80000300a00 */
        /* <DEDUP_REMOVED lines=63> */
[----:B------:R-:W-:-:S02]  /*3450*/  UIADD3 UR12, UR8, 0x4, URZ ;  /* 0x00000004080c7890 */ /* 0x000fc4000fffe03f */
[----:B------:R-:W-:Y:S01]  /*3460*/  UIADD3 UR14, UR6, 0x4, URZ ;  /* 0x00000004060e7890 */ /* 0x000fe2000fffe03f */
[----:B------:R-:W-:Y:S01]  /*3470*/  UMOV UR13, 0x40000040 ;  /* 0x40000040000d7882 */ /* 0x000fe20000000000 */
[----:B------:R-:W-:Y:S01]  /*3480*/  UMOV UR15, 0x40000040 ;  /* 0x40000040000f7882 */ /* 0x000fe20000000000 */
[----:B---3--:R-:W-:-:S06]  /*3490*/  WARPGROUP.ARRIVE ;  /* 0x00000000000079c5 */ /* 0x008fcc0000000000 */
[----:B------:R-:W-:Y:S03]  /*34a0*/  HGMMA.64x256x8.F32.TF32 R24, gdesc[UR12], R24, gsb0 ;  /* 0x07e000000c1879f0 */ /* 0x000fe60008002818 */
[----:B------:R-:W-:Y:S02]  /*34b0*/  WARPGROUP.DEPBAR.LE gsb0, 0x0 ;  /* 0x00008000000079c5 */ /* 0x000fe40000010000 */
[----:B------:R-:W-:Y:S01]  /*34c0*/  STL.64 [R1], R24 ;  /* 0x0000001801007387 */ /* 0x000fe20000100a00 */
[----:B------:R-:W-:Y:S01]  /*34d0*/  IMAD.MOV.U32 R2, RZ, RZ, R150 ;  /* 0x000000ffff027224 */ /* 0x000fe200078e0096 */
[----:B------:R-:W-:Y:S01]  /*34e0*/  MOV R0, R151 ;  /* 0x0000009700007202 */ /* 0x000fe20000000f00 */
[----:B------:R-:W-:Y:S01]  /*34f0*/  IMAD.MOV.U32 R3, RZ, RZ, R149 ;  /* 0x000000ffff037224 */ /* 0x000fe200078e0095 */
[----:B------:R-:W-:Y:S01]  /*3500*/  STL.64 [R1+0x8], R26 ;  /* 0x0000081a01007387 */ /* 0x000fe20000100a00 */
[----:B------:R-:W-:Y:S01]  /*3510*/  MOV R4, R148 ;  /* 0x0000009400047202 */ /* 0x000fe20000000f00 */
[----:B------:R-:W-:Y:S01]  /*3520*/  IMAD.MOV.U32 R6, RZ, RZ, R146 ;  /* 0x000000ffff067224 */ /* 0x000fe200078e0092 */
[----:B------:R-:W-:Y:S01]  /*3530*/  MOV R7, R145 ;  /* 0x0000009100077202 */ /* 0x000fe20000000f00 */
        /* <DEDUP_REMOVED lines=32> */
[----:B------:R0:W-:Y:S01]  /*3740*/  STL.64 [R1+0x50], R44 ;  /* 0x0000502c01007387 */ /* 0x0001e20000100a00 */
[----:B------:R-:W-:Y:S01]  /*3750*/  IMAD.MOV.U32 R207, RZ, RZ, R123 ;  /* 0x000000ffffcf7224 */ /* 0x000fe200078e007b */
[----:B------:R-:W-:Y:S01]  /*3760*/  MOV R202, R118 ;  /* 0x0000007600ca7202 */ /* 0x000fe20000000f00 */
[----:B------:R-:W-:Y:S01]  /*3770*/  IMAD.MOV.U32 R204, RZ, RZ, R120 ;  /* 0x000000ffffcc7224 */ /* 0x000fe200078e0078 */
[----:B------:R-:W3:Y:S01]  /*3780*/  LDL.LU.64 R150, [R1+0x1518] ;  /* 0x0015180001967983 */ /* 0x000ee20000300a00 */
        /* <DEDUP_REMOVED lines=96> */
[----:B------:R-:W-:-:S03]  /*3d90*/  IMAD.MOV.U32 R234, RZ, RZ, R47 ;  /* 0x000000ffffea7224 */ /* 0x000fc600078e002f */
        /* <DEDUP_REMOVED lines=28> */
[----:B0-----:R-:W3:Y:S04]  /*3f60*/  LDL.LU.64 R44, [R1+0x1370] ;  /* 0x00137000012c7983 */ /* 0x001ee80000300a00 */
        /* <DEDUP_REMOVED lines=11> */
[----:B------:R-:W-:-:S02]  /*4020*/  UMOV UR13, 0x40000040 ;  /* 0x40000040000d7882 */ /* 0x000fc40000000000 */
[----:B--2---:R-:W-:Y:S01]  /*4030*/  STL [R1+0x1318], R152 ;  /* 0x0013189801007387 */ /* 0x004fe20000100800 */
[----:B---3--:R-:W-:-:S06]  /*4040*/  WARPGROUP.ARRIVE ;  /* 0x00000000000079c5 */ /* 0x008fcc0000000000 */
        /* <DEDUP_REMOVED lines=74> */
[----:B------:R-:W-:-:S02]  /*44f0*/  IMAD.MOV.U32 R151, RZ, RZ, R214 ;  /* 0x000000ffff977224 */ /* 0x000fc400078e00d6 */
[----:B------:R-:W-:Y:S01]  /*4500*/  IMAD.MOV.U32 R152, RZ, RZ, R213 ;  /* 0x000000ffff987224 */ /* 0x000fe200078e00d5 */
[----:B------:R-:W-:Y:S01]  /*4510*/  MOV R213, R23 ;  /* 0x0000001700d57202 */ /* 0x000fe20000000f00 */
        /* <DEDUP_REMOVED lines=14> */
[----:B------:R-:W-:Y:S01]  /*4600*/  IMAD.MOV.U32 R235, RZ, RZ, R0 ;  /* 0x000000ffffeb7224 */ /* 0x000fe200078e0000 */
[----:B------:R-:W-:Y:S02]  /*4610*/  UIADD3 UR12, UR8, 0x6, URZ ;  /* 0x00000006080c7890 */ /* 0x000fe4000fffe03f */
[----:B------:R-:W-:Y:S01]  /*4620*/  UIADD3 UR14, UR6, 0x6, URZ ;  /* 0x00000006060e7890 */ /* 0x000fe2000fffe03f */
[----:B------:R-:W-:Y:S01]  /*4630*/  UMOV UR13, 0x40000040 ;  /* 0x40000040000d7882 */ /* 0x000fe20000000000 */
[----:B------:R-:W-:Y:S01]  /*4640*/  UMOV UR15, 0x40000040 ;  /* 0x40000040000f7882 */ /* 0x000fe20000000000 */
        /* <DEDUP_REMOVED lines=236> */
[----:B------:R-:W-:Y:S01]  /*5510*/  STL.64 [R1+0x30], R36 ;  /* 0x0000302401007387 */ /* 0x000fe20000100a00 */
[----:B------:R-:W-:-:S03]  /*5520*/  IMAD.MOV.U32 R2, RZ, RZ, R150 ;  /* 0x000000ffff027224 */ /* 0x000fc600078e0096 */
[----:B------:R-:W-:Y:S01]  /*5530*/  STL.64 [R1+0x38], R38 ;  /* 0x0000382601007387 */ /* 0x000fe20000100a00 */
[----:B------:R-:W-:-:S03]  /*5540*/  IMAD.MOV.U32 R0, RZ, RZ, R151 ;  /* 0x000000ffff007224 */ /* 0x000fc600078e0097 */
[----:B------:R-:W-:Y:S01]  /*5550*/  STL.64 [R1+0x40], R40 ;  /* 0x0000402801007387 */ /* 0x000fe20000100a00 */
[----:B------:R-:W-:Y:S01]  /*5560*/  IMAD.MOV.U32 R4, RZ, RZ, R148 ;  /* 0x000000ffff047224 */ /* 0x000fe200078e0094 */
[----:B------:R-:W-:Y:S02]  /*5570*/  MOV R3, R149 ;  /* 0x0000009500037202 */ /* 0x000fe40000000f00 */
[----:B------:R-:W-:Y:S01]  /*5580*/  STL.64 [R1+0x48], R42 ;  /* 0x0000482a01007387 */ /* 0x000fe20000100a00 */
[----:B------:R-:W-:Y:S01]  /*5590*/  MOV R6, R146 ;  /* 0x0000009200067202 */ /* 0x000fe20000000f00 */
[----:B------:R-:W-:Y:S02]  /*55a0*/  IMAD.MOV.U32 R5, RZ, RZ, R147 ;  /* 0x000000ffff057224 */ /* 0x000fe400078e0093 */
[----:B------:R0:W-:Y:S01]  /*55b0*/  STL.64 [R1+0x50], R44 ;  /* 0x0000502c01007387 */ /* 0x0001e20000100a00 */
[----:B------:R-:W-:-:S03]  /*55c0*/  IMAD.MOV.U32 R8, RZ, RZ, R144 ;  /* 0x000000ffff087224 */ /* 0x000fc600078e0090 */
[----:B------:R-:W3:Y:S01]  /*55d0*/  LDL.LU.64 R150, [R1+0x1260] ;  /* 0x0012600001967983 */ /* 0x000ee20000300a00 */
[----:B------:R-:W-:Y:S01]  /*55e0*/  IMAD.MOV.U32 R7, RZ, RZ, R145 ;  /* 0x000000ffff077224 */ /* 0x000fe200078e0091 */
[----:B------:R-:W-:Y:S02]  /*55f0*/  MOV R9, R143 ;  /* 0x0000008f00097202 */ /* 0x000fe40000000f00 */
[----:B------:R-:W3:Y:S01]  /*5600*/  LDL.LU.64 R148, [R1+0x1258] ;  /* 0x0012580001947983 */ /* 0x000ee20000300a00 */
[----:B------:R-:W-:Y:S01]  /*5610*/  IMAD.MOV.U32 R10, RZ, RZ, R142 ;  /* 0x000000ffff0a7224 */ /* 0x000fe200078e008e */
[----:B------:R-:W-:Y:S02]  /*5620*/  MOV R12, R140 ;  /* 0x0000008c000c7202 */ /* 0x000fe40000000f00 */
[----:B------:R-:W3:Y:S01]  /*5630*/  LDL.LU.64 R146, [R1+0x1250] ;  /* 0x0012500001927983 */ /* 0x000ee20000300a00 */
[----:B------:R-:W-:-:S03]  /*5640*/  IMAD.MOV.U32 R11, RZ, RZ, R141 ;  /* 0x000000ffff0b7224 */ /* 0x000fc600078e008d */
[----:B------:R-:W3:Y:S01]  /*5650*/  LDL.LU.64 R144, [R1+0x1248] ;  /* 0x0012480001907983 */ /* 0x000ee20000300a00 */
[----:B------:R-:W-:Y:S01]  /*5660*/  IMAD.MOV.U32 R14, RZ, RZ, R138 ;  /* 0x000000ffff0e7224 */ /* 0x000fe200078e008a */
[----:B------:R-:W-:Y:S01]  /*5670*/  MOV R15, R137 ;  /* 0x00000089000f7202 */ /* 0x000fe20000000f00 */
[----:B------:R-:W-:Y:S01]  /*5680*/  IMAD.MOV.U32 R13, RZ, RZ, R139 ;  /* 0x000000ffff0d7224 */ /* 0x000fe200078e008b */
        /* <DEDUP_REMOVED lines=488> */
[----:B------:R-:W-:-:S03]  /*7510*/  MOV R2, R150 ;  /* 0x0000009600027202 */ /* 0x000fc60000000f00 */
[----:B------:R-:W-:Y:S01]  /*7520*/  STL.64 [R1+0x38], R38 ;  /* 0x0000382601007387 */ /* 0x000fe20000100a00 */
[----:B------:R-:W-:-:S03]  /*7530*/  IMAD.MOV.U32 R0, RZ, RZ, R151 ;  /* 0x000000ffff007224 */ /* 0x000fc600078e0097 */
[----:B------:R-:W-:Y:S01]  /*7540*/  STL.64 [R1+0x40], R40 ;  /* 0x0000402801007387 */ /* 0x000fe20000100a00 */
[----:B------:R-:W-:-:S03]  /*7550*/  IMAD.MOV.U32 R4, RZ, RZ, R148 ;  /* 0x000000ffff047224 */ /* 0x000fc600078e0094 */
[----:B------:R-:W-:Y:S01]  /*7560*/  STL.64 [R1+0x48], R42 ;  /* 0x0000482a01007387 */ /* 0x000fe20000100a00 */
[----:B------:R-:W-:Y:S01]  /*7570*/  IMAD.MOV.U32 R3, RZ, RZ, R149 ;  /* 0x000000ffff037224 */ /* 0x000fe200078e0095 */
[----:B------:R-:W-:Y:S02]  /*7580*/  MOV R5, R147 ;  /* 0x0000009300057202 */ /* 0x000fe40000000f00 */
[----:B------:R0:W-:Y:S01]  /*7590*/  STL.64 [R1+0x50], R44 ;  /* 0x0000502c01007387 */ /* 0x0001e20000100a00 */
        /* <DEDUP_REMOVED lines=149> */
[----:B------:R-:W-:Y:S02]  /*7ef0*/  IMAD.MOV.U32 R235, RZ, RZ, R46 ;  /* 0x000000ffffeb7224 */ /* 0x000fe400078e002e */
[----:B------:R-:W-:Y:S01]  /*7f00*/  IMAD.MOV.U32 R234, RZ, RZ, R47 ;  /* 0x000000ffffea7224 */ /* 0x000fe200078e002f */
        /* <DEDUP_REMOVED lines=353> */
[----:B------:R-:W-:-:S03]  /*9520*/  MOV R0, R151 ;  /* 0x0000009700007202 */ /* 0x000fc60000000f00 */
[----:B------:R-:W-:Y:S01]  /*9530*/  STL.64 [R1+0x40], R40 ;  /* 0x0000402801007387 */ /* 0x000fe20000100a00 */
[----:B------:R-:W-:Y:S01]  /*9540*/  MOV R4, R148 ;  /* 0x0000009400047202 */ /* 0x000fe20000000f00 */
[----:B------:R-:W-:Y:S02]  /*9550*/  IMAD.MOV.U32 R3, RZ, RZ, R149 ;  /* 0x000000ffff037224 */ /* 0x000fe400078e0095 */
[----:B------:R-:W-:Y:S01]  /*9560*/  STL.64 [R1+0x48], R42 ;  /* 0x0000482a01007387 */ /* 0x000fe20000100a00 */
[----:B------:R-:W-:-:S03]  /*9570*/  IMAD.MOV.U32 R6, RZ, RZ, R146 ;  /* 0x000000ffff067224 */ /* 0x000fc600078e0092 */
[----:B------:R0:W-:Y:S01]  /*9580*/  STL.64 [R1+0x50], R44 ;  /* 0x0000502c01007387 */ /* 0x0001e20000100a00 */
        /* <DEDUP_REMOVED lines=1782> */
[----:B------:R-:W-:Y:S01]  /*104f0*/  IMAD.MOV.U32 R220, RZ, RZ, R21 ;  /* 0x000000ffffdc7224 */ /* 0x000fe200078e0015 */
[----:B------:R0:W5:Y:S01]  /*10500*/  LDL.LU R0, [R1+0x2cc] ;  /* 0x0002cc0001007983 */ /* 0x0001620000300800 */
[----:B------:R-:W-:-:S02]  /*10510*/  IMAD.MOV.U32 R222, RZ, RZ, R19 ;  /* 0x000000ffffde7224 */ /* 0x000fc400078e0013 */
[----:B------:R-:W-:Y:S01]  /*10520*/  IMAD.MOV.U32 R223, RZ, RZ, R18 ;  /* 0x000000ffffdf7224 */ /* 0x000fe200078e0012 */
[----:B------:R0:W5:Y:S01]  /*10530*/  LDL.LU R17, [R1+0x2c8] ;  /* 0x0002c80001117983 */ /* 0x0001620000300800 */
[----:B------:R-:W-:Y:S02]  /*10540*/  IMAD.MOV.U32 R225, RZ, RZ, R14 ;  /* 0x000000ffffe17224 */ /* 0x000fe400078e000e */
[----:B------:R-:W-:Y:S01]  /*10550*/  IMAD.MOV.U32 R226, RZ, RZ, R13 ;  /* 0x000000ffffe27224 */ /* 0x000fe200078e000d */
[----:B------:R0:W5:Y:S01]  /*10560*/  LDL.LU R16, [R1+0x2c4] ;  /* 0x0002c40001107983 */ /* 0x0001620000300800 */
[----:B------:R-:W-:Y:S02]  /*10570*/  IMAD.MOV.U32 R228, RZ, RZ, R11 ;  /* 0x000000ffffe47224 */ /* 0x000fe400078e000b */
[----:B------:R-:W-:Y:S01]  /*10580*/  IMAD.MOV.U32 R229, RZ, RZ, R10 ;  /* 0x000000ffffe57224 */ /* 0x000fe200078e000a */
[----:B------:R0:W5:Y:S01]  /*10590*/  LDL.LU R3, [R1+0x2c0] ;  /* 0x0002c00001037983 */ /* 0x0001620000300800 */
[----:B------:R-:W-:-:S02]  /*105a0*/  IMAD.MOV.U32 R231, RZ, RZ, R8 ;  /* 0x000000ffffe77224 */ /* 0x000fc400078e0008 */
[----:B------:R-:W-:Y:S01]  /*105b0*/  IMAD.MOV.U32 R232, RZ, RZ, R7 ;  /* 0x000000ffffe87224 */ /* 0x000fe200078e0007 */
[----:B------:R0:W5:Y:S01]  /*105c0*/  LDL.LU R2, [R1+0x2bc] ;  /* 0x0002bc0001027983 */ /* 0x0001620000300800 */
        /* <DEDUP_REMOVED lines=69> */
[----:B-1----:R0:W5:Y:S04]  /*10a20*/  LDL.LU R152, [R1+0x2b8] ;  /* 0x0002b80001987983 */ /* 0x0021680000300800 */
[----:B------:R-:W2:Y:S04]  /*10a30*/  LDL.LU.64 R150, [R1+0x2b0] ;  /* 0x0002b00001967983 */ /* 0x000ea80000300a00 */
        /* <DEDUP_REMOVED lines=20> */
[----:B------:R-:W2:Y:S01]  /*10b80*/  LDL.LU.64 R108, [R1+0x208] ;  /* 0x00020800016c7983 */ /* 0x000ea20000300a00 */
[----:B------:R-:W-:Y:S01]  /*10b90*/  UIADD3 UR12, UR8, 0x1c06, URZ ;  /* 0x00001c06080c7890 */ /* 0x000fe2000fffe03f */
[----:B------:R-:W-:Y:S01]  /*10ba0*/  UMOV UR13, 0x40000040 ;  /* 0x40000040000d7882 */ /* 0x000fe20000000000 */
[----:B--2---:R-:W-:-:S07]  /*10bb0*/  WARPGROUP.ARRIVE ;  /* 0x00000000000079c5 */ /* 0x004fce0000000000 */
[----:B------:R-:W-:Y:S03]  /*10bc0*/  HGMMA.64x256x8.F32.TF32 R24, gdesc[UR12], R24, gsb0 ;  /* 0x07e000000c1879f0 */ /* 0x000fe60008002818 */
[----:B------:R-:W-:Y:S02]  /*10bd0*/  WARPGROUP.DEPBAR.LE gsb0, 0x0 ;  /* 0x00008000000079c5 */ /* 0x000fe40000010000 */
[----:B0-----:R-:W-:Y:S05]  /*10be0*/  @!P1 BRA `(.L_x_22) ;  /* 0x0000010000b89947 */ /* 0x001fea0003800000 */
[----:B------:R-:W-:Y:S01]  /*10bf0*/  UIADD3 UR6, UR39, 0x1, URZ ;  /* 0x0000000127067890 */ /* 0x000fe2000fffe03f */
[----:B-----5:R-:W-:Y:S01]  /*10c00*/  R2UR UR9, R3 ;  /* 0x00000000030972ca */ /* 0x020fe200000e0000 */
[----:B------:R-:W-:Y:S02]  /*10c10*/  UMOV UR8, UR39 ;  /* 0x0000002700087c82 */ /* 0x000fe40008000000 */
[----:B------:R-:W-:-:S04]  /*10c20*/  UISETP.NE.AND UP0, UPT, UR6, 0x5, UPT ;  /* 0x000000050600788c */ /* 0x000fc8000bf05270 */
[----:B------:R-:W-:Y:S02]  /*10c30*/  USEL UR7, URZ, 0x1, UP0 ;  /* 0x000000013f077887 */ /* 0x000fe40008000000 */
[----:B------:R-:W-:Y:S02]  /*10c40*/  USEL UR6, UR6, URZ, UP0 ;  /* 0x0000003f06067287 */ /* 0x000fe40008000000 */
[----:B------:R-:W-:-:S12]  /*10c50*/  ULOP3.LUT UR7, UR36, UR7, URZ, 0x3c, !UPT ;  /* 0x0000000724077292 */ /* 0x000fd8000f8e3c3f */
.L_x_29:
[----:B------:R-:W-:Y:S05]  /*10c60*/  @!P0 BRA `(.L_x_23) ;  /* 0x0000000000048947 */ /* 0x000fea0003800000 */
[----:B------:R-:W-:Y:S01]  /*10c70*/  BPT.TRAP 0x1 ;  /* 0x000000040000795c */ /* 0x000fe20000300000 */
.L_x_23:
[----:B------:R-:W0:Y:S01]  /*10c80*/  S2UR UR11, SR_CgaCtaId ;  /* 0x00000000000b79c3 */ /* 0x000e220000008800 */
[----:B------:R-:W-:Y:S01]  /*10c90*/  UMOV UR10, 0x400 ;  /* 0x00000400000a7882 */ /* 0x000fe20000000000 */
[----:B------:R-:W-:Y:S01]  /*10ca0*/  IMAD.U32 R4, RZ, RZ, UR7 ;  /* 0x00000007ff047e24 */ /* 0x000fe2000f8e00ff */
[----:B------:R-:W-:-:S04]  /*10cb0*/  MOV R3, UR6 ;  /* 0x0000000600037c02 */ /* 0x000fc80008000f00 */
[----:B------:R-:W-:Y:S01]  /*10cc0*/  SHF.L.U32 R4, R4, 0x1f, RZ ;  /* 0x0000001f04047819 */ /* 0x000fe200000006ff */
[----:B0-----:R-:W-:-:S06]  /*10cd0*/  ULEA UR10, UR11, UR10, 0x18 ;  /* 0x0000000a0b0a7291 */ /* 0x001fcc000f8ec03f */
[----:B------:R-:W-:-:S05]  /*10ce0*/  IMAD.U32 R0, RZ, RZ, UR10 ;  /* 0x0000000aff007e24 */ /* 0x000fca000f8e00ff */
[----:B------:R-:W-:-:S04]  /*10cf0*/  LEA R3, R3, R0, 0x3 ;  /* 0x0000000003037211 */ /* 0x000fc800078e18ff */
[----:B------:R0:W1:Y:S01]  /*10d00*/  SYNCS.PHASECHK.TRANS64.TRYWAIT P1, [R3+URZ], R4 ;  /* 0x00000004030075a7 */ /* 0x000062000802017f */
[----:B------:R-:W-:Y:S05]  /*10d10*/  @!P0 BRA `(.L_x_24) ;  /* 0x0000000000048947 */ /* 0x000fea0003800000 */
[----:B------:R-:W-:Y:S01]  /*10d20*/  BPT.TRAP 0x1 ;  /* 0x000000040000795c */ /* 0x000fe20000300000 */
.L_x_24:
[----:B-1----:R-:W-:Y:S05]  /*10d30*/  @P1 BRA `(.L_x_25) ;  /* 0x0000000000081947 */ /* 0x002fea0003800000 */
[----:B------:R-:W1:Y:S02]  /*10d40*/  SYNCS.PHASECHK.TRANS64.TRYWAIT P1, [R3+URZ], R4 ;  /* 0x00000004030075a7 */ /* 0x000e64000802017f */
[----:B-1----:R-:W-:Y:S05]  /*10d50*/  @!P1 BRA `(.L_x_26) ;  /* 0x00000224008c9947 */ /* 0x002fea0003800000 */
.L_x_25:
        /* <DEDUP_REMOVED lines=64> */
[----:B--2---:R-:W2:Y:S04]  /*11160*/  LDL.LU.64 R24, [R1] ;  /* 0x0000000001187983 */ /* 0x004ea80000300a00 */
        /* <DEDUP_REMOVED lines=63> */
[----:B------:R-:W-:-:S02]  /*11560*/  ULEA UR11, UR6, UR5, 0xd ;  /* 0x00000005060b7291 */ /* 0x000fc4000f8e683f */
[----:B------:R-:W-:Y:S01]  /*11570*/  ULEA UR10, UR6, UR4, 0xd ;  /* 0x00000004060a7291 */ /* 0x000fe2000f8e683f */
[----:B------:R-:W-:Y:S01]  /*11580*/  STL [R1+0x2c8], R17 ;  /* 0x0002c81101007387 */ /* 0x000fe20000100800 */
[----:B------:R-:W-:Y:S01]  /*11590*/  UMOV UR15, 0x40000040 ;  /* 0x40000040000f7882 */ /* 0x000fe20000000000 */
[----:B------:R-:W-:Y:S02]  /*115a0*/  UMOV UR13, 0x40000040 ;  /* 0x40000040000d7882 */ /* 0x000fe40000000000 */
[----:B------:R-:W-:Y:S01]  /*115b0*/  UMOV UR14, UR11 ;  /* 0x0000000b000e7c82 */ /* 0x000fe20008000000 */
[----:B------:R-:W-:Y:S01]  /*115c0*/  STL [R1+0x2c4], R16 ;  /* 0x0002c41001007387 */ /* 0x000fe20000100800 */
[----:B------:R-:W-:-:S03]  /*115d0*/  UMOV UR12, UR10 ;  /* 0x0000000a000c7c82 */ /* 0x000fc60008000000 */
[----:B------:R3:W-:Y:S04]  /*115e0*/  STL [R1+0x2c0], R2 ;  /* 0x0002c00201007387 */ /* 0x0007e80000100800 */
[----:B------:R4:W-:Y:S01]  /*115f0*/  STL [R1+0x2bc], R0 ;  /* 0x0002bc0001007387 */ /* 0x0009e20000100800 */
[----:B--2---:R-:W-:-:S06]  /*11600*/  WARPGROUP.ARRIVE ;  /* 0x00000000000079c5 */ /* 0x004fcc0000000000 */
[----:B------:R-:W-:Y:S03]  /*11610*/  HGMMA.64x256x8.F32.TF32 R24, gdesc[UR12], R24, gsb0 ;  /* 0x07e000000c1879f0 */ /* 0x000fe60008002818 */
[----:B------:R-:W-:Y:S02]  /*11620*/  WARPGROUP.DEPBAR.LE gsb0, 0x0 ;  /* 0x00008000000079c5 */ /* 0x000fe40000010000 */
[----:B------:R-:W-:Y:S01]  /*11630*/  STL.64 [R1], R24 ;  /* 0x0000001801007387 */ /* 0x000fe20000100a00 */
[----:B---3--:R-:W-:Y:S01]  /*11640*/  MOV R2, R150 ;  /* 0x0000009600027202 */ /* 0x008fe20000000f00 */
[----:B----4-:R-:W-:Y:S01]  /*11650*/  IMAD.MOV.U32 R0, RZ, RZ, R151 ;  /* 0x000000ffff007224 */ /* 0x010fe200078e0097 */
[----:B------:R-:W-:Y:S01]  /*11660*/  MOV R5, R147 ;  /* 0x0000009300057202 */ /* 0x000fe20000000f00 */
[----:B------:R-:W-:Y:S01]  /*11670*/  STL.64 [R1+0x8], R26 ;  /* 0x0000081a01007387 */ /* 0x000fe20000100a00 */
[----:B01----:R-:W-:Y:S01]  /*11680*/  IMAD.MOV.U32 R4, RZ, RZ, R148 ;  /* 0x000000ffff047224 */ /* 0x003fe200078e0094 */
        /* <DEDUP_REMOVED lines=38> */
[----:B------:R-:W2:Y:S01]  /*118f0*/  LDL.LU.64 R150, [R1+0x17d0] ;  /* 0x0017d00001967983 */ /* 0x000ea20000300a00 */
        /* <DEDUP_REMOVED lines=92> */
[----:B------:R-:W-:-:S02]  /*11ec0*/  IMAD.MOV.U32 R231, RZ, RZ, R50 ;  /* 0x000000ffffe77224 */ /* 0x000fc400078e0032 */
[----:B------:R-:W-:Y:S01]  /*11ed0*/  IMAD.MOV.U32 R232, RZ, RZ, R49 ;  /* 0x000000ffffe87224 */ /* 0x000fe200078e0031 */
[----:B------:R-:W2:Y:S01]  /*11ee0*/  LDL.LU.64 R102, [R1+0x1710] ;  /* 0x0017100001667983 */ /* 0x000ea20000300a00 */
[----:B------:R-:W-:Y:S02]  /*11ef0*/  IMAD.MOV.U32 R235, RZ, RZ, R46 ;  /* 0x000000ffffeb7224 */ /* 0x000fe400078e002e */
[----:B------:R-:W-:Y:S01]  /*11f00*/  IMAD.MOV.U32 R234, RZ, RZ, R47 ;  /* 0x000000ffffea7224 */ /* 0x000fe200078e002f */
        /* <DEDUP_REMOVED lines=28> */
[----:B0-----:R-:W2:Y:S04]  /*120d0*/  LDL.LU.64 R44, [R1+0x1628] ;  /* 0x00162800012c7983 */ /* 0x001ea80000300a00 */
        /* <DEDUP_REMOVED lines=11> */
[----:B------:R-:W-:-:S02]  /*12190*/  UMOV UR13, 0x40000040 ;  /* 0x40000040000d7882 */ /* 0x000fc40000000000 */
[----:B------:R-:W-:Y:S01]  /*121a0*/  STL [R1+0x15d0], R152 ;  /* 0x0015d09801007387 */ /* 0x000fe20000100800 */
[----:B--2---:R-:W-:-:S06]  /*121b0*/  WARPGROUP.ARRIVE ;  /* 0x00000000000079c5 */ /* 0x004fcc0000000000 */
        /* <DEDUP_REMOVED lines=2892> */
[----:B------:R-:W-:Y:S01]  /*1d680*/  MOV R4, R148 ;  /* 0x0000009400047202 */ /* 0x000fe20000000f00 */
[----:B------:R-:W-:Y:S02]  /*1d690*/  IMAD.MOV.U32 R3, RZ, RZ, R149 ;  /* 0x000000ffff037224 */ /* 0x000fe400078e0095 */
[----:B------:R-:W-:Y:S01]  /*1d6a0*/  STL.64 [R1+0x48], R42 ;  /* 0x0000482a01007387 */ /* 0x000fe20000100a00 */
[----:B------:R-:W-:Y:S01]  /*1d6b0*/  MOV R6, R146 ;  /* 0x0000009200067202 */ /* 0x000fe20000000f00 */
[----:B------:R-:W-:Y:S02]  /*1d6c0*/  IMAD.MOV.U32 R5, RZ, RZ, R147 ;  /* 0x000000ffff057224 */ /* 0x000fe400078e0093 */
[----:B------:R0:W-:Y:S01]  /*1d6d0*/  STL.64 [R1+0x50], R44 ;  /* 0x0000502c01007387 */ /* 0x0001e20000100a00 */
[----:B------:R-:W-:Y:S01]  /*1d6e0*/  MOV R8, R144 ;  /* 0x0000009000087202 */ /* 0x000fe20000000f00 */
[----:B------:R-:W-:-:S02]  /*1d6f0*/  IMAD.MOV.U32 R7, RZ, RZ, R145 ;  /* 0x000000ffff077224 */ /* 0x000fc400078e0091 */
[----:B------:R-:W3:Y:S01]  /*1d700*/  LDL.LU.64 R150, [R1+0x780] ;  /* 0x0007800001967983 */ /* 0x000ee20000300a00 */
[----:B------:R-:W-:Y:S01]  /*1d710*/  MOV R10, R142 ;  /* 0x0000008e000a7202 */ /* 0x000fe20000000f00 */
[----:B------:R-:W-:Y:S02]  /*1d720*/  IMAD.MOV.U32 R9, RZ, RZ, R143 ;  /* 0x000000ffff097224 */ /* 0x000fe400078e008f */
[----:B------:R-:W3:Y:S01]  /*1d730*/  LDL.LU.64 R148, [R1+0x778] ;  /* 0x0007780001947983 */ /* 0x000ee20000300a00 */
[----:B------:R-:W-:Y:S01]  /*1d740*/  MOV R12, R140 ;  /* 0x0000008c000c7202 */ /* 0x000fe20000000f00 */
[----:B------:R-:W-:Y:S02]  /*1d750*/  IMAD.MOV.U32 R11, RZ, RZ, R141 ;  /* 0x000000ffff0b7224 */ /* 0x000fe400078e008d */
[----:B------:R-:W3:Y:S01]  /*1d760*/  LDL.LU.64 R146, [R1+0x770] ;  /* 0x0007700001927983 */ /* 0x000ee20000300a00 */
        /* <DEDUP_REMOVED lines=251> */
[----:B------:R-:W-:-:S02]  /*1e720*/  UIADD3 UR12, UR10, 0x1802, URZ ;  /* 0x000018020a0c7890 */ /* 0x000fc4000fffe03f */
        /* <DEDUP_REMOVED lines=507> */
[----:B------:R0:W5:Y:S01]  /*206e0*/  LDL.LU R17, [R1+0x2c8] ;  /* 0x0002c80001117983 */ /* 0x0001620000300800 */
[----:B------:R-:W-:Y:S01]  /*206f0*/  UIADD3 UR12, UR10, 0x1806, URZ ;  /* 0x000018060a0c7890 */ /* 0x000fe2000fffe03f */
[----:B------:R-:W-:Y:S01]  /*20700*/  UMOV UR15, 0x40000040 ;  /* 0x40000040000f7882 */ /* 0x000fe20000000000 */
[----:B------:R-:W-:Y:S01]  /*20710*/  UMOV UR13, 0x40000040 ;  /* 0x40000040000d7882 */ /* 0x000fe20000000000 */
[----:B------:R0:W5:Y:S04]  /*20720*/  LDL.LU R16, [R1+0x2c4] ;  /* 0x0002c40001107983 */ /* 0x0001680000300800 */
[----:B------:R0:W5:Y:S04]  /*20730*/  LDL.LU R2, [R1+0x2c0] ;  /* 0x0002c00001027983 */ /* 0x0001680000300800 */
[----:B------:R0:W5:Y:S01]  /*20740*/  LDL.LU R0, [R1+0x2bc] ;  /* 0x0002bc0001007983 */ /* 0x0001620000300800 */
        /* <DEDUP_REMOVED lines=96> */
[----:B------:R-:W-:Y:S01]  /*20d50*/  BPT.TRAP 0x1 ;  /* 0x000000040000795c */ /* 0x000fe20000300000 */
.L_x_27:
[----:B-----5:R-:W-:Y:S01]  /*20d60*/  ISETP.NE.AND P1, PT, R17, RZ, PT ;  /* 0x000000ff1100720c */ /* 0x020fe20003f25270 */
[----:B------:R-:W-:Y:S01]  /*20d70*/  UISETP.GT.U32.AND UP0, UPT, UR37, 0x1, UPT ;  /* 0x000000012500788c */ /* 0x000fe2000bf04070 */
[----:B------:R-:W-:-:S11]  /*20d80*/  MOV R3, UR8 ;  /* 0x0000000800037c02 */ /* 0x000fd60008000f00 */
[----:B------:R-:W-:-:S05]  /*20d90*/  @P1 IMAD R3, R3, 0x8, R0 ;  /* 0x0000000803031824 */ /* 0x000fca00078e0200 */
[----:B------:R-:W-:-:S04]  /*20da0*/  @P1 IADD3 R3, R3, 0x28, RZ ;  /* 0x0000002803031810 */ /* 0x000fc80007ffe0ff */
[----:B------:R-:W-:-:S04]  /*20db0*/  @P1 PRMT R3, R152, 0x654, R3 ;  /* 0x0000065498031816 */ /* 0x000fc80000000003 */
[----:B------:R0:W-:Y:S01]  /*20dc0*/  @P1 SYNCS.ARRIVE.TRANS64.RED.A1T0 RZ, [R3+URZ], RZ ;  /* 0x000000ff03ff19a7 */ /* 0x0001e2000810043f */
[----:B------:R-:W-:-:S13]  /*20dd0*/  PLOP3.LUT P1, PT, PT, PT, UP0, 0x80, 0x0 ;  /* 0x000000000000781c */ /* 0x000fda0003f2f008 */
[----:B0-----:R-:W-:Y:S05]  /*20de0*/  @P1 BRA `(.L_x_28) ;  /* 0x0000000000041947 */ /* 0x001fea0003800000 */
[----:B------:R-:W-:Y:S01]  /*20df0*/  BPT.TRAP 0x1 ;  /* 0x000000040000795c */ /* 0x000fe20000300000 */
.L_x_28:
[----:B------:R-:W-:Y:S02]  /*20e00*/  UISETP.GT.AND UP2, UPT, UR9, 0x1, UPT ;  /* 0x000000010900788c */ /* 0x000fe4000bf44270 */
[----:B------:R-:W-:Y:S02]  /*20e10*/  UIADD3 UR6, UR6, 0x1, URZ ;  /* 0x0000000106067890 */ /* 0x000fe4000fffe03f */
[----:B------:R-:W-:Y:S02]  /*20e20*/  UIADD3 UR8, UR8, 0x1, URZ ;  /* 0x0000000108087890 */ /* 0x000fe4000fffe03f */
[----:B------:R-:W-:Y:S01]  /*20e30*/  PLOP3.LUT P1, PT, PT, PT, UP2, 0x80, 0x0 ;  /* 0x000000000000781c */ /* 0x000fe20003f2f028 */
[----:B------:R-:W-:Y:S02]  /*20e40*/  UISETP.NE.AND UP0, UPT, UR6, 0x5, UPT ;  /* 0x000000050600788c */ /* 0x000fe4000bf05270 */
[----:B------:R-:W-:Y:S02]  /*20e50*/  UIADD3 UR10, UR9, -0x1, URZ ;  /* 0xffffffff090a7890 */ /* 0x000fe4000fffe03f */
[----:B------:R-:W-:-:S02]  /*20e60*/  USEL UR9, URZ, 0x1, UP0 ;  /* 0x000000013f097887 */ /* 0x000fc40008000000 */
[----:B------:R-:W-:Y:S02]  /*20e70*/  UISETP.NE.AND UP1, UPT, UR8, 0x5, UPT ;  /* 0x000000050800788c */ /* 0x000fe4000bf25270 */
[----:B------:R-:W-:Y:S02]  /*20e80*/  ULOP3.LUT UR7, UR7, UR9, URZ, 0x3c, !UPT ;  /* 0x0000000907077292 */ /* 0x000fe4000f8e3c3f */
[----:B------:R-:W-:Y:S02]  /*20e90*/  USEL UR6, UR6, URZ, UP0 ;  /* 0x0000003f06067287 */ /* 0x000fe40008000000 */
[----:B------:R-:W-:Y:S01]  /*20ea0*/  USEL UR8, UR8, URZ, UP1 ;  /* 0x0000003f08087287 */ /* 0x000fe20008800000 */
[----:B------:R-:W-:Y:S01]  /*20eb0*/  UMOV UR9, UR10 ;  /* 0x0000000a00097c82 */ /* 0x000fe20008000000 */
[----:B------:R-:W-:Y:S10]  /*20ec0*/  @P1 BRA `(.L_x_29) ;  /* 0xfffffefc00641947 */ /* 0x000ff4000383ffff */
.L_x_22:
[----:B-----5:R-:W0:Y:S02]  /*20ed0*/  LDC R3, c[0x0][0x28c] ;  /* 0x0000a300ff037b82 */ /* 0x020e240000000800 */
[----:B0-----:R-:W-:-:S13]  /*20ee0*/  ISETP.GE.AND P1, PT, R3, 0x1, PT ;  /* 0x000000010300780c */ /* 0x001fda0003f26270 */
[----:B------:R-:W-:Y:S05]  /*20ef0*/  @!P1 BRA `(.L_x_30) ;  /* 0x0000000000549947 */ /* 0x000fea0003800000 */
[----:B------:R-:W-:Y:S05]  /*20f00*/  @!P0 BRA `(.L_x_31) ;  /* 0x0000000000048947 */ /* 0x000fea0003800000 */
[----:B------:R-:W-:Y:S01]  /*20f10*/  BPT.TRAP 0x1 ;  /* 0x000000040000795c */ /* 0x000fe20000300000 */
.L_x_31:
[----:B------:R-:W-:Y:S01]  /*20f20*/  ISETP.NE.AND P0, PT, R17, RZ, PT ;  /* 0x000000ff1100720c */ /* 0x000fe20003f05270 */
[----:B------:R-:W-:-:S12]  /*20f30*/  BSSY B0, `(.L_x_32) ;  /* 0x000000d000007945 */ /* 0x000fd80003800000 */
[----:B------:R-:W-:Y:S05]  /*20f40*/  @!P0 BRA `(.L_x_33) ;  /* 0x00000000002c8947 */ /* 0x000fea0003800000 */
[----:B------:R-:W-:-:S04]  /*20f50*/  UISETP.LT.AND UP0, UPT, UR43, 0x1, UPT ;  /* 0x000000012b00788c */ /* 0x000fc8000bf01270 */
[----:B------:R-:W-:-:S04]  /*20f60*/  USEL UR6, UR43, 0x1, UP0 ;  /* 0x000000012b067887 */ /* 0x000fc80008000000 */
[----:B------:R-:W-:-:S04]  /*20f70*/  UIADD3 UR6, UR39, UR43, -UR6 ;  /* 0x0000002b27067290 */ /* 0x000fc8000fffe806 */
[----:B------:R-:W-:-:S04]  /*20f80*/  UIMAD.WIDE.U32 UR4, UR6, -0x33333333, URZ ;  /* 0xcccccccd060478a5 */ /* 0x000fc8000f8e003f */
[----:B------:R-:W-:-:S04]  /*20f90*/  USHF.R.U32.HI UR4, URZ, 0x2, UR5 ;  /* 0x000000023f047899 */ /* 0x000fc80008011605 */
[----:B------:R-:W-:-:S06]  /*20fa0*/  UIMAD UR6, UR4, -0x5, UR6 ;  /* 0xfffffffb040678a4 */ /* 0x000fcc000f8e0206 */
[----:B------:R-:W-:-:S05]  /*20fb0*/  IMAD.U32 R3, RZ, RZ, UR6 ;  /* 0x00000006ff037e24 */ /* 0x000fca000f8e00ff */
[----:B------:R-:W-:-:S05]  /*20fc0*/  LEA R0, R3, R0, 0x3 ;  /* 0x0000000003007211 */ /* 0x000fca00078e18ff */
[----:B------:R-:W-:-:S05]  /*20fd0*/  VIADD R0, R0, 0x28 ;  /* 0x0000002800007836 */ /* 0x000fca0000000000 */
[----:B------:R-:W-:-:S04]  /*20fe0*/  PRMT R0, R152, 0x654, R0 ;  /* 0x0000065498007816 */ /* 0x000fc80000000000 */
[----:B------:R0:W-:Y:S03]  /*20ff0*/  SYNCS.ARRIVE.TRANS64.RED.A1T0 RZ, [R0+URZ], RZ ;  /* 0x000000ff00ff79a7 */ /* 0x0001e6000810043f */
.L_x_33:
[----:B------:R-:W-:Y:S05]  /*21000*/  BSYNC B0 ;  /* 0x0000000000007941 */ /* 0x000fea0003800000 */
.L_x_32:
[----:B------:R-:W-:-:S06]  /*21010*/  UISETP.GT.U32.AND UP0, UPT, UR37, 0x1, UPT ;  /* 0x000000012500788c */ /* 0x000fcc000bf04070 */
[----:B------:R-:W-:-:S13]  /*21020*/  PLOP3.LUT P0, PT, PT, PT, UP0, 0x80, 0x0 ;  /* 0x000000000000781c */ /* 0x000fda0003f0f008 */
[----:B------:R-:W-:Y:S05]  /*21030*/  @P0 BRA `(.L_x_30) ;  /* 0x0000000000040947 */ /* 0x000fea0003800000 */
[----:B------:R-:W-:Y:S01]  /*21040*/  BPT.TRAP 0x1 ;  /* 0x000000040000795c */ /* 0x000fe20000300000 */
.L_x_30:
[----:B------:R-:W1:Y:S01]  /*21050*/  S2R R8, SR_TID.X ;  /* 0x0000000000087919 */ /* 0x000e620000002100 */
[----:B------:R-:W-:Y:S01]  /*21060*/  MOV R19, 0x6540 ;  /* 0x0000654000137802 */ /* 0x000fe20000000f00 */
[----:B------:R-:W-:Y:S02]  /*21070*/  UIMAD.WIDE UR6, UR40, 0x100, URZ ;  /* 0x00000100280678a5 */ /* 0x000fe4000f8e023f */
[----:B------:R-:W-:Y:S01]  /*21080*/  USHF.R.S32.HI UR10, URZ, 0x1f, UR42 ;  /* 0x0000001f3f0a7899 */ /* 0x000fe2000801142a */
[----:B------:R-:W-:Y:S01]  /*21090*/  ULDC.64 UR8, c[0x0][0x5d0] ;  /* 0x0001740000087ab9 */ /* 0x000fe20000000a00 */
[----:B------:R-:W-:Y:S02]  /*210a0*/  USHF.L.U32 UR40, UR40, 0x8, URZ ;  /* 0x0000000828287899 */ /* 0x000fe4000800063f */
[----:B------:R-:W-:Y:S02]  /*210b0*/  UIMAD UR4, UR10, UR8, URZ ;  /* 0x000000080a0472a4 */ /* 0x000fe4000f8e023f */
[----:B------:R-:W-:-:S02]  /*210c0*/  UIADD3 UR39, UR43, UR39, URZ ;  /* 0x000000272b277290 */ /* 0x000fc4000fffe03f */
[----:B------:R-:W-:Y:S02]  /*210d0*/  UIMAD UR4, UR42, UR9, UR4 ;  /* 0x000000092a0472a4 */ /* 0x000fe4000f8e0204 */
[----:B------:R-:W-:Y:S02]  /*210e0*/  UISETP.GT.U32.AND UP1, UPT, UR39, 0x4, UPT ;  /* 0x000000042700788c */ /* 0x000fe4000bf24070 */
[----:B------:R-:W-:Y:S02]  /*210f0*/  UISETP.GE.U32.AND UP2, UPT, UR43, 0x5, UPT ;  /* 0x000000052b00788c */ /* 0x000fe4000bf46070 */
[----:B------:R-:W-:Y:S01]  /*21100*/  UISETP.LT.U32.AND UP1, UPT, UR43, 0x5, UP1 ;  /* 0x000000052b00788c */ /* 0x000fe20008f21070 */
[--C-:B-1----:R-:W-:Y:S01]  /*21110*/  SHF.R.U32.HI R4, RZ, 0x7, R8.reuse ;  /* 0x00000007ff047819 */ /* 0x102fe20000011608 */
[----:B------:R-:W-:Y:S01]  /*21120*/  IMAD.SHL.U32 R18, R8, 0x2, RZ ;  /* 0x0000000208127824 */ /* 0x000fe200078e00ff */
[----:B------:R-:W-:Y:S02]  /*21130*/  SHF.R.U32.HI R5, RZ, 0x2, R8 ;  /* 0x00000002ff057819 */ /* 0x000fe40000011608 */
[----:B------:R-:W-:-:S02]  /*21140*/  LOP3.LUT R4, R4, 0x1, RZ, 0xc0, !PT ;  /* 0x0000000104047812 */ /* 0x000fc400078ec0ff */
[----:B------:R-:W-:Y:S02]  /*21150*/  LOP3.LUT R6, R8, 0x60, RZ, 0xc0, !PT ;  /* 0x0000006008067812 */ /* 0x000fe400078ec0ff */
[----:B------:R-:W-:Y:S02]  /*21160*/  LOP3.LUT R5, R5, 0x7, RZ, 0xc0, !PT ;  /* 0x0000000705057812 */ /* 0x000fe400078ec0ff */
[----:B------:R-:W-:Y:S02]  /*21170*/  SHF.L.U32 R3, R4, 0x6, RZ ;  /* 0x0000000604037819 */ /* 0x000fe400000006ff */
[----:B------:R-:W-:Y:S02]  /*21180*/  LOP3.LUT R18, R18, 0x6, RZ, 0xc0, !PT ;  /* 0x0000000612127812 */ /* 0x000fe400078ec0ff */
[----:B------:R-:W-:Y:S02]  /*21190*/  SHF.R.U32.HI R6, RZ, 0x1, R6 ;  /* 0x00000001ff067819 */ /* 0x000fe40000011606 */
[----:B------:R-:W-:-:S02]  /*211a0*/  LOP3.LUT R3, R3, 0x40, R5, 0xe2, !PT ;  /* 0x0000004003037812 */ /* 0x000fc400078ee205 */
[----:B------:R-:W-:Y:S01]  /*211b0*/  PRMT R18, R18, R19, UR41 ;  /* 0x0000002912127e16 */ /* 0x000fe20008000013 */
[----:B------:R-:W-:Y:S01]  /*211c0*/  USHF.L.U32 UR41, UR41, 0x8, URZ ;  /* 0x0000000829297899 */ /* 0x000fe2000800063f */
[----:B0-----:R-:W-:Y:S02]  /*211d0*/  IADD3 R0, RZ, -R6, -R5 ;  /* 0x80000006ff007210 */ /* 0x001fe40007ffe805 */
[----:B------:R-:W-:Y:S01]  /*211e0*/  LOP3.LUT R3, R3, UR6, R6, 0xfe, !PT ;  /* 0x0000000603037c12 */ /* 0x000fe2000f8efe06 */
[----:B------:R-:W-:Y:S01]  /*211f0*/  IMAD.U32 R6, RZ, RZ, UR8 ;  /* 0x00000008ff067e24 */ /* 0x000fe2000f8e00ff */
[----:B------:R-:W-:Y:S01]  /*21200*/  SHF.R.S32.HI R19, RZ, 0x1f, R18 ;  /* 0x0000001fff137819 */ /* 0x000fe20000011412 */
[----:B------:R-:W-:Y:S01]  /*21210*/  ULDC UR8, c[0x0][0x284] ;  /* 0x0000a10000087ab9 */ /* 0x000fe20000000800 */
[----:B------:R-:W-:Y:S01]  /*21220*/  IMAD R0, R4, -0x40, R0 ;  /* 0xffffffc004007824 */ /* 0x000fe200078e0200 */
[----:B------:R-:W-:Y:S01]  /*21230*/  MOV R5, 0xfffffffe ;  /* 0xfffffffe00057802 */ /* 0x000fe20000000f00 */
[----:B------:R-:W-:-:S02]  /*21240*/  IMAD.U32 R158, RZ, RZ, UR8 ;  /* 0x00000008ff9e7e24 */ /* 0x000fc4000f8e00ff */
[----:B------:R-:W-:-:S03]  /*21250*/  IMAD.WIDE.U32 R6, R6, UR42, R18 ;  /* 0x0000002a06067c25 */ /* 0x000fc6000f8e0012 */
[----:B------:R-:W-:Y:S02]  /*21260*/  IADD3 R158, R158, -UR40, R0 ;  /* 0x800000289e9e7c10 */ /* 0x000fe4000fffe000 */
[----:B------:R-:W-:Y:S01]  /*21270*/  IADD3 R7, R7, UR4, RZ ;  /* 0x0000000407077c10 */ /* 0x000fe2000fffe0ff */
[----:B------:R-:W-:Y:S01]  /*21280*/  ULDC UR4, c[0x0][0x288] ;  /* 0x0000a20000047ab9 */ /* 0x000fe20000000800 */
[----:B------:R-:W-:Y:S01]  /*21290*/  LOP3.LUT R0, R8, 0x3, RZ, 0xc0, !PT ;  /* 0x0000000308007812 */ /* 0x000fe200078ec0ff */
[----:B------:R-:W-:-:S04]  /*212a0*/  UISETP.GE.AND UP0, UPT, UR41, UR4, UPT ;  /* 0x000000042900728c */ /* 0x000fc8000bf06270 */
[----:B------:R-:W-:Y:S01]  /*212b0*/  UISETP.GE.OR UP0, UPT, UR40, UR8, UP0 ;  /* 0x000000082800728c */ /* 0x000fe20008706670 */
[----:B------:R-:W-:Y:S01]  /*212c0*/  IMAD R0, R0, R5, UR4 ;  /* 0x0000000400007e24 */ /* 0x000fe2000f8e0205 */
[----:B------:R-:W-:Y:S02]  /*212d0*/  UIMAD.WIDE.U32 UR4, UR39, -0x33333333, URZ ;  /* 0xcccccccd270478a5 */ /* 0x000fe4000f8e003f */
[----:B------:R-:W-:Y:S01]  /*212e0*/  USEL UR8, URZ, 0x1, !UP1 ;  /* 0x000000013f087887 */ /* 0x000fe2000c800000 */
[----:B------:R-:W-:Y:S01]  /*212f0*/  VIADD R0, R0, -UR41 ;  /* 0x8000002900007c36 */ /* 0x000fe20008000000 */
[----:B------:R-:W-:Y:S01]  /*21300*/  PLOP3.LUT P0, PT, PT, PT, UP0, 0x80, 0x0 ;  /* 0x000000000000781c */ /* 0x000fe20003f0f008 */
[----:B------:R-:W-:Y:S02]  /*21310*/  USHF.R.U32.HI UR4, URZ, 0x2, UR5 ;  /* 0x000000023f047899 */ /* 0x000fe40008011605 */
[----:B------:R-:W-:Y:S02]  /*21320*/  ULOP3.LUT UR36, UR36, UR8, URZ, 0x3c, !UPT ;  /* 0x0000000824247292 */ /* 0x000fe4000f8e3c3f */
[----:B------:R-:W-:-:S02]  /*21330*/  UIMAD UR39, UR4, -0x5, UR39 ;  /* 0xfffffffb042778a4 */ /* 0x000fc4000f8e0227 */
[----:B------:R-:W-:Y:S01]  /*21340*/  @UP2 ULOP3.LUT UR36, UR36, 0x1, UR4, 0x78, !UPT ;  /* 0x0000000124242892 */ /* 0x000fe2000f8e7804 */
[----:B------:R-:W-:-:S05]  /*21350*/  UMOV UR40, 0xffffffff ;  /* 0xffffffff00287882 */ /* 0x000fca0000000000 */
[----:B------:R-:W-:Y:S06]  /*21360*/  @P0 BRA `(.L_x_34) ;  /* 0x000000fc00a00947 */ /* 0x000fec0003800000 */
[----:B------:R-:W-:Y:S01]  /*21370*/  FSETP.NEU.AND P0, PT, R16, RZ, PT ;  /* 0x000000ff1000720b */ /* 0x000fe20003f0d000 */
[----:B------:R-:W-:Y:S01]  /*21380*/  ULDC.64 UR8, c[0x0][0x5c8] ;  /* 0x0001720000087ab9 */ /* 0x000fe20000000a00 */
[----:B------:R-:W-:Y:S01]  /*21390*/  ISETP.GT.AND P3, PT, R158, RZ, PT ;  /* 0x000000ff9e00720c */ /* 0x000fe20003f64270 */
[----:B------:R-:W-:Y:S01]  /*213a0*/  UIMAD UR4, UR7, UR8, URZ ;  /* 0x00000008070472a4 */ /* 0x000fe2000f8e023f */
[----:B------:R-:W-:Y:S01]  /*213b0*/  MOV R10, UR9 ;  /* 0x00000009000a7c02 */ /* 0x000fe20008000f00 */
[C---:B------:R-:W-:Y:S01]  /*213c0*/  IMAD.WIDE.U32 R6, R3.reuse, UR8, R6 ;  /* 0x0000000803067c25 */ /* 0x040fe2000f8e0006 */
[----:B------:R-:W-:Y:S01]  /*213d0*/  BSSY B0, `(.L_x_34) ;  /* 0x0000fe1000007945 */ /* 0x000fe20003800000 */
[----:B------:R-:W-:Y:S02]  /*213e0*/  ISETP.GT.AND P1, PT, R0, RZ, P3 ;  /* 0x000000ff0000720c */ /* 0x000fe40001f24270 */
[----:B------:R-:W-:-:S04]  /*213f0*/  IMAD R10, R3, R10, UR4 ;  /* 0x00000004030a7e24 */ /* 0x000fc8000f8e020a */
[----:B------:R-:W-:Y:S01]  /*21400*/  IMAD.IADD R10, R7, 0x1, R10 ;  /* 0x00000001070a7824 */ /* 0x000fe200078e020a */
[----:B------:R-:W-:Y:S06]  /*21410*/  @!P0 BRA `(.L_x_35) ;  /* 0x000000ac003c8947 */ /* 0x000fec0003800000 */
[----:B------:R-:W0:Y:S01]  /*21420*/  LDC.64 R22, c[0x0][0x5b8] ;  /* 0x00016e00ff167b82 */ /* 0x000e220000000a00 */
[----:B------:R-:W2:Y:S01]  /*21430*/  LDL.LU R11, [R1] ;  /* 0x00000000010b7983 */ /* 0x000ea20000300800 */
[----:B------:R-:W-:-:S06]  /*21440*/  ULDC.64 UR4, c[0x0][0x5c0] ;  /* 0x0001700000047ab9 */ /* 0x000fcc0000000a00 */
[----:B------:R-:W1:Y:S08]  /*21450*/  LDC.64 R14, c[0x0][0x5b0] ;  /* 0x00016c00ff0e7b82 */ /* 0x000e700000000a00 */
[----:B------:R-:W3:Y:S01]  /*21460*/  LDC.64 R12, c[0x0][0x5a8] ;  /* 0x00016a00ff0c7b82 */ /* 0x000ee20000000a00 */
[C---:B0-----:R-:W-:Y:S02]  /*21470*/  IMAD R159, R22.reuse, UR10, RZ ;  /* 0x0000000a169f7c24 */ /* 0x041fe4000f8e02ff */
[----:B------:R-:W-:-:S04]  /*21480*/  IMAD.WIDE.U32 R154, R22, UR42, R18 ;  /* 0x0000002a169a7c25 */ /* 0x000fc8000f8e0012 */
[----:B------:R-:W-:Y:S02]  /*21490*/  IMAD R159, R23, UR42, R159 ;  /* 0x0000002a179f7c24 */ /* 0x000fe4000f8e029f */
[----:B-1----:R-:W-:Y:S02]  /*214a0*/  IMAD R153, R14, UR7, RZ ;  /* 0x000000070e997c24 */ /* 0x002fe4000f8e02ff */
[----:B------:R-:W-:Y:S01]  /*214b0*/  IMAD.MOV.U32 R20, RZ, RZ, R154 ;  /* 0x000000ffff147224 */ /* 0x000fe200078e009a */
[----:B------:R-:W-:Y:S01]  /*214c0*/  IADD3 R21, R155, R159, RZ ;  /* 0x0000009f9b157210 */ /* 0x000fe20007ffe0ff */
[C---:B------:R-:W-:Y:S02]  /*214d0*/  IMAD R153, R3.reuse, R15, R153 ;  /* 0x0000000f03997224 */ /* 0x040fe400078e0299 */
[----:B------:R-:W-:-:S05]  /*214e0*/  IMAD.WIDE.U32 R4, R3, R14, R20 ;  /* 0x0000000e03047225 */ /* 0x000fca00078e0014 */
[----:B------:R-:W-:Y:S02]  /*214f0*/  IADD3 R5, R5, R153, RZ ;  /* 0x0000009905057210 */ /* 0x000fe40007ffe0ff */
[----:B---3--:R-:W-:-:S04]  /*21500*/  LEA R8, P0, R4, R12, 0x2 ;  /* 0x0000000c04087211 */ /* 0x008fc800078010ff */
[----:B------:R-:W-:-:S05]  /*21510*/  LEA.HI.X R9, R4, R13, R5, 0x2, P0 ;  /* 0x0000000d04097211 */ /* 0x000fca00000f1405 */
[----:B------:R-:W3:Y:S01]  /*21520*/  @P1 LDG.E.LTC128B R23, desc[UR44][R8.64] ;  /* 0x0000002c08171981 */ /* 0x000ee2000c1e1920 */
[C---:B------:R-:W-:Y:S01]  /*21530*/  LEA R4, P0, R6.reuse, UR4, 0x2 ;  /* 0x0000000406047c11 */ /* 0x040fe2000f8010ff */
[----:B------:R-:W-:Y:S03]  /*21540*/  BSSY B1, `(.L_x_36) ;  /* 0x0000010000017945 */ /* 0x000fe60003800000 */
[----:B------:R-:W-:Y:S02]  /*21550*/  LEA.HI.X R5, R6, UR5, R10, 0x2, P0 ;  /* 0x0000000506057c11 */ /* 0x000fe400080f140a */
[----:B---3--:R-:W-:-:S05]  /*21560*/  LOP3.LUT R7, R23, 0xffffe000, RZ, 0xc0, !PT ;  /* 0xffffe00017077812 */ /* 0x008fca00078ec0ff */
[----:B------:R-:W-:-:S04]  /*21570*/  FMUL R7, R7, R16 ;  /* 0x0000001007077220 */ /* 0x000fc80000400000 */
[----:B--2---:R-:W-:-:S05]  /*21580*/  FFMA R7, R11, R2, R7 ;  /* 0x000000020b077223 */ /* 0x004fca0000000007 */
[----:B------:R-:W-:-:S05]  /*21590*/  F2FP.TF32.F32.PACK_B R7, R7 ;  /* 0x00000007ff07723e */ /* 0x000fca00024050ff */
[----:B------:R0:W-:Y:S02]  /*215a0*/  @P1 STG.E desc[UR44][R4.64], R7 ;  /* 0x0000000704001986 */ /* 0x0001e4000c10192c */
[----:B0-----:R-:W-:-:S04]  /*215b0*/  IMAD.WIDE.U32 R6, R3, R14, R18 ;  /* 0x0000000e03067225 */ /* 0x001fc800078e0012 */
[----:B------:R-:W-:Y:S02]  /*215c0*/  IMAD.IADD R7, R153, 0x1, R7 ;  /* 0x0000000199077824 */ /* 0x000fe400078e0207 */
[----:B------:R-:W-:-:S05]  /*215d0*/  IMAD.WIDE.U32 R6, R22, UR42, R6 ;  /* 0x0000002a16067c25 */ /* 0x000fca000f8e0006 */
[----:B------:R-:W-:Y:S02]  /*215e0*/  IADD3 R7, R159, R7, RZ ;  /* 0x000000079f077210 */ /* 0x000fe40007ffe0ff */
[----:B------:R-:W-:-:S04]  /*215f0*/  LEA R10, P0, R6, R12, 0x2 ;  /* 0x0000000c060a7211 */ /* 0x000fc800078010ff */
[----:B------:R-:W-:Y:S02]  /*21600*/  LEA.HI.X R11, R6, R13, R7, 0x2, P0 ;  /* 0x0000000d060b7211 */ /* 0x000fe400000f1407 */
[----:B------:R-:W-:-:S13]  /*21610*/  ISETP.GT.AND P0, PT, R0, 0x1, P3 ;  /* 0x000000010000780c */ /* 0x000fda0001f04270 */
[----:B------:R-:W-:Y:S05]  /*21620*/  @!P0 BRA `(.L_x_37) ;  /* 0x0000000000048947 */ /* 0x000fea0003800000 */
[----:B------:R0:W5:Y:S02]  /*21630*/  LDG.E.LTC128B R23, desc[UR44][R10.64+0x4] ;  /* 0x0000042c0a177981 */ /* 0x000164000c1e1920 */
.L_x_37:
[----:B------:R-:W-:Y:S05]  /*21640*/  BSYNC B1 ;  /* 0x0000000000017941 */ /* 0x000fea0003800000 */
.L_x_36:
[----:B------:R-:W2:Y:S01]  /*21650*/  LDL.LU R7, [R1+0x4] ;  /* 0x0000040001077983 */ /* 0x000ea20000300800 */
[----:B-----5:R-:W-:Y:S01]  /*21660*/  LOP3.LUT R6, R23, 0xffffe000, RZ, 0xc0, !PT ;  /* 0xffffe00017067812 */ /* 0x020fe200078ec0ff */
[C---:B------:R-:W-:Y:S01]  /*21670*/  IMAD.SHL.U32 R156, R14.reuse, 0x8, RZ ;  /* 0x000000080e9c7824 */ /* 0x040fe200078e00ff */
[----:B------:R-:W-:Y:S01]  /*21680*/  SHF.L.U64.HI R157, R14, 0x3, R15 ;  /* 0x000000030e9d7819 */ /* 0x000fe2000001020f */
[----:B------:R-:W3:Y:S02]  /*21690*/  LDL.LU R160, [R1+0x8] ;  /* 0x0000080001a07983 */ /* 0x000ee40000300800 */
[----:B------:R-:W-:-:S04]  /*216a0*/  FMUL R6, R6, R16 ;  /* 0x0000001006067220 */ /* 0x000fc80000400000 */
[----:B--2---:R-:W-:-:S05]  /*216b0*/  FFMA R6, R7, R2, R6 ;  /* 0x0000000207067223 */ /* 0x004fca0000000006 */
[----:B------:R-:W-:-:S05]  /*216c0*/  F2FP.TF32.F32.PACK_B R6, R6 ;  /* 0x00000006ff06723e */ /* 0x000fca00024050ff */
[----:B------:R1:W-:Y:S01]  /*216d0*/  @P0 STG.E desc[UR44][R4.64+0x4], R6 ;  /* 0x0000040604000986 */ /* 0x0003e2000c10192c */
[----:B------:R-:W-:-:S04]  /*216e0*/  ISETP.GT.AND P0, PT, R158, 0x8, PT ;  /* 0x000000089e00780c */ /* 0x000fc80003f04270 */
[----:B------:R-:W-:Y:S01]  /*216f0*/  ISETP.GT.AND P1, PT, R0, RZ, P0 ;  /* 0x000000ff0000720c */ /* 0x000fe20000724270 */
[----:B-1----:R-:W-:-:S05]  /*21700*/  IMAD.WIDE.U32 R6, R3, R14, R156 ;  /* 0x0000000e03067225 */ /* 0x002fca00078e009c */
[----:B------:R-:W-:Y:S02]  /*21710*/  IADD3 R153, R153, R7, RZ ;  /* 0x0000000799997210 */ /* 0x000fe40007ffe0ff */
[----:B------:R-:W-:-:S05]  /*21720*/  IADD3 R7, P2, R154, R6, RZ ;  /* 0x000000069a077210 */ /* 0x000fca0007f5e0ff */
[----:B------:R-:W-:Y:S01]  /*21730*/  IMAD.X R9, R153, 0x1, R21, P2 ;  /* 0x0000000199097824 */ /* 0x000fe200010e0615 */
[----:B------:R-:W-:-:S04]  /*21740*/  LEA R8, P2, R7, R12, 0x2 ;  /* 0x0000000c07087211 */ /* 0x000fc800078410ff */
[----:B------:R-:W-:-:S05]  /*21750*/  LEA.HI.X R9, R7, R13, R9, 0x2, P2 ;  /* 0x0000000d07097211 */ /* 0x000fca00010f1409 */
[----:B------:R1:W2:Y:S01]  /*21760*/  @P1 LDG.E.LTC128B R23, desc[UR44][R8.64] ;  /* 0x0000002c08171981 */ /* 0x0002a2000c1e1920 */
[----:B------:R-:W-:Y:S01]  /*21770*/  IADD3 R6, P2, R18, R6, RZ ;  /* 0x0000000612067210 */ /* 0x000fe20007f5e0ff */
[----:B------:R-:W-:Y:S01]  /*21780*/  BSSY B1, `(.L_x_38) ;  /* 0x0000015000017945 */ /* 0x000fe20003800000 */
[----:B------:R-:W-:Y:S02]  /*21790*/  MOV R161, UR8 ;  /* 0x0000000800a17c02 */ /* 0x000fe40008000f00 */
[----:B------:R-:W-:Y:S02]  /*217a0*/  IADD3.X R7, R19, R153, RZ, P2, !PT ;  /* 0x0000009913077210 */ /* 0x000fe400017fe4ff */
[----:B------:R-:W-:Y:S01]  /*217b0*/  ISETP.GT.AND P4, PT, R0, 0x1, P0 ;  /* 0x000000010000780c */ /* 0x000fe20000784270 */
[----:B------:R-:W-:Y:S02]  /*217c0*/  IMAD.SHL.U32 R161, R161, 0x20, RZ ;  /* 0x00000020a1a17824 */ /* 0x000fe400078e00ff */
[----:B------:R-:W-:-:S04]  /*217d0*/  IMAD.WIDE.U32 R6, R22, UR42, R6 ;  /* 0x0000002a16067c25 */ /* 0x000fc8000f8e0006 */
[----:B------:R-:W-:Y:S01]  /*217e0*/  IMAD.IADD R7, R159, 0x1, R7 ;  /* 0x000000019f077824 */ /* 0x000fe200078e0207 */
[----:B-1----:R-:W-:-:S04]  /*217f0*/  LEA R8, P2, R6, R12, 0x2 ;  /* 0x0000000c06087211 */ /* 0x002fc800078410ff */
[----:B------:R-:W-:Y:S02]  /*21800*/  LEA.HI.X R9, R6, R13, R7, 0x2, P2 ;  /* 0x0000000d06097211 */ /* 0x000fe400010f1407 */
[----:B------:R-:W-:Y:S02]  /*21810*/  MOV R6, UR8 ;  /* 0x0000000800067c02 */ /* 0x000fe40008000f00 */
[----:B--2---:R-:W-:-:S05]  /*21820*/  LOP3.LUT R153, R23, 0xffffe000, RZ, 0xc0, !PT ;  /* 0xffffe00017997812 */ /* 0x004fca00078ec0ff */
[----:B------:R-:W-:-:S04]  /*21830*/  FMUL R153, R153, R16 ;  /* 0x0000001099997220 */ /* 0x000fc80000400000 */
[----:B---3--:R-:W-:Y:S01]  /*21840*/  FFMA R153, R160, R2, R153 ;  /* 0x00000002a0997223 */ /* 0x008fe20000000099 */
[----:B------:R-:W-:-:S04]  /*21850*/  IMAD.U32 R160, RZ, RZ, UR9 ;  /* 0x00000009ffa07e24 */ /* 0x000fc8000f8e00ff */
[----:B------:R-:W-:Y:S02]  /*21860*/  F2FP.TF32.F32.PACK_B R153, R153 ;  /* 0x00000099ff99723e */ /* 0x000fe400024050ff */
[----:B------:R-:W-:Y:S02]  /*21870*/  SHF.L.U64.HI R160, R6, 0x5, R160 ;  /* 0x0000000506a07819 */ /* 0x000fe400000102a0 */
[----:B------:R-:W-:-:S04]  /*21880*/  IADD3 R6, P2, R161, R4, RZ ;  /* 0x00000004a1067210 */ /* 0x000fc80007f5e0ff */
[----:B------:R-:W-:-:S05]  /*21890*/  IADD3.X R7, R160, R5, RZ, P2, !PT ;  /* 0x00000005a0077210 */ /* 0x000fca00017fe4ff */
[----:B------:R1:W-:Y:S01]  /*218a0*/  @P1 STG.E desc[UR44][R6.64], R153 ;  /* 0x0000009906001986 */ /* 0x0003e2000c10192c */
[----:B------:R-:W-:Y:S05]  /*218b0*/  @!P4 BRA `(.L_x_39) ;  /* 0x000000000004c947 */ /* 0x000fea0003800000 */
[----:B------:R2:W5:Y:S02]  /*218c0*/  LDG.E.LTC128B R23, desc[UR44][R8.64+0x4] ;  /* 0x0000042c08177981 */ /* 0x000564000c1e1920 */
.L_x_39:
[----:B------:R-:W-:Y:S05]  /*218d0*/  BSYNC B1 ;  /* 0x0000000000017941 */ /* 0x000fea0003800000 */
.L_x_38:
[----:B------:R-:W3:Y:S01]  /*218e0*/  LDL.LU R162, [R1+0xc] ;  /* 0x00000c0001a27983 */ /* 0x000ee20000300800 */
[----:B-1---5:R-:W-:Y:S01]  /*218f0*/  LOP3.LUT R153, R23, 0xffffe000, RZ, 0xc0, !PT ;  /* 0xffffe00017997812 */ /* 0x022fe200078ec0ff */
[----:B------:R-:W-:Y:S01]  /*21900*/  BSSY B1, `(.L_x_40) ;  /* 0x0000009000017945 */ /* 0x000fe20003800000 */
[----:B------:R-:W-:-:S03]  /*21910*/  ISETP.GT.AND P1, PT, R0, 0x8, P3 ;  /* 0x000000080000780c */ /* 0x000fc60001f24270 */
[----:B------:R-:W-:-:S04]  /*21920*/  FMUL R153, R153, R16 ;  /* 0x0000001099997220 */ /* 0x000fc80000400000 */
[----:B---3--:R-:W-:-:S05]  /*21930*/  FFMA R153, R162, R2, R153 ;  /* 0x00000002a2997223 */ /* 0x008fca0000000099 */
[----:B------:R-:W-:-:S05]  /*21940*/  F2FP.TF32.F32.PACK_B R153, R153 ;  /* 0x00000099ff99723e */ /* 0x000fca00024050ff */
[----:B------:R1:W-:Y:S02]  /*21950*/  @P4 STG.E desc[UR44][R6.64+0x4], R153 ;  /* 0x0000049906004986 */ /* 0x0003e4000c10192c */
[----:B-1----:R-:W-:Y:S01]  /*21960*/  IMAD.MOV.U32 R153, RZ, RZ, R23 ;  /* 0x000000ffff997224 */ /* 0x002fe200078e0017 */
[----:B------:R-:W-:Y:S06]  /*21970*/  @!P1 BRA `(.L_x_41) ;  /* 0x0000000000049947 */ /* 0x000fec0003800000 */
[----:B------:R1:W5:Y:S02]  /*21980*/  LDG.E.LTC128B R153, desc[UR44][R10.64+0x20] ;  /* 0x0000202c0a997981 */ /* 0x000364000c1e1920 */
.L_x_41:
[----:B------:R-:W-:Y:S05]  /*21990*/  BSYNC B1 ;  /* 0x0000000000017941 */ /* 0x000fea0003800000 */
.L_x_40:
[----:B------:R-:W3:Y:S01]  /*219a0*/  LDL.LU R162, [R1+0x10] ;  /* 0x0000100001a27983 */ /* 0x000ee20000300800 */
[----:B-----5:R-:W-:Y:S01]  /*219b0*/  LOP3.LUT R23, R153, 0xffffe000, RZ, 0xc0, !PT ;  /* 0xffffe00099177812 */ /* 0x020fe200078ec0ff */
[----:B------:R-:W-:Y:S01]  /*219c0*/  BSSY B1, `(.L_x_42) ;  /* 0x0000008000017945 */ /* 0x000fe20003800000 */
[----:B------:R-:W-:-:S03]  /*219d0*/  ISETP.GT.AND P2, PT, R0, 0x9, P3 ;  /* 0x000000090000780c */ /* 0x000fc60001f44270 */
[----:B------:R-:W-:-:S04]  /*219e0*/  FMUL R23, R23, R16 ;  /* 0x0000001017177220 */ /* 0x000fc80000400000 */
[----:B---3--:R-:W-:-:S05]  /*219f0*/  FFMA R23, R162, R2, R23 ;  /* 0x00000002a2177223 */ /* 0x008fca0000000017 */
[----:B------:R-:W-:-:S05]  /*21a00*/  F2FP.TF32.F32.PACK_B R23, R23 ;  /* 0x00000017ff17723e */ /* 0x000fca00024050ff */
[----:B------:R3:W-:Y:S01]  /*21a10*/  @P1 STG.E desc[UR44][R4.64+0x20], R23 ;  /* 0x0000201704001986 */ /* 0x0007e2000c10192c */
[----:B------:R-:W-:Y:S05]  /*21a20*/  @!P2 BRA `(.L_x_43) ;  /* 0x000000000004a947 */ /* 0x000fea0003800000 */
[----:B------:R4:W5:Y:S02]  /*21a30*/  LDG.E.LTC128B R153, desc[UR44][R10.64+0x24] ;  /* 0x0000242c0a997981 */ /* 0x000964000c1e1920 */
.L_x_43:
[----:B------:R-:W-:Y:S05]  /*21a40*/  BSYNC B1 ;  /* 0x0000000000017941 */ /* 0x000fea0003800000 */
.L_x_42:
[----:B------:R-:W2:Y:S01]  /*21a50*/  LDL.LU R162, [R1+0x14] ;  /* 0x0000140001a27983 */ /* 0x000ea20000300800 */
[----:B---3-5:R-:W-:Y:S01]  /*21a60*/  LOP3.LUT R23, R153, 0xffffe000, RZ, 0xc0, !PT ;  /* 0xffffe00099177812 */ /* 0x028fe200078ec0ff */
[----:B------:R-:W-:Y:S01]  /*21a70*/  BSSY B1, `(.L_x_44) ;  /* 0x0000008000017945 */ /* 0x000fe20003800000 */
[----:B------:R-:W-:-:S03]  /*21a80*/  ISETP.GT.AND P1, PT, R0, 0x8, P0 ;  /* 0x000000080000780c */ /* 0x000fc60000724270 */
[----:B------:R-:W-:-:S04]  /*21a90*/  FMUL R23, R23, R16 ;  /* 0x0000001017177220 */ /* 0x000fc80000400000 */
[----:B--2---:R-:W-:-:S05]  /*21aa0*/  FFMA R23, R162, R2, R23 ;  /* 0x00000002a2177223 */ /* 0x004fca0000000017 */
[----:B------:R-:W-:-:S05]  /*21ab0*/  F2FP.TF32.F32.PACK_B R23, R23 ;  /* 0x00000017ff17723e */ /* 0x000fca00024050ff */
[----:B------:R2:W-:Y:S01]  /*21ac0*/  @P2 STG.E desc[UR44][R4.64+0x24], R23 ;  /* 0x0000241704002986 */ /* 0x0005e2000c10192c */
[----:B------:R-:W-:Y:S05]  /*21ad0*/  @!P1 BRA `(.L_x_45) ;  /* 0x0000000000049947 */ /* 0x000fea0003800000 */
[----:B------:R3:W5:Y:S02]  /*21ae0*/  LDG.E.LTC128B R153, desc[UR44][R8.64+0x20] ;  /* 0x0000202c08997981 */ /* 0x000764000c1e1920 */
.L_x_45:
[----:B------:R-:W-:Y:S05]  /*21af0*/  BSYNC B1 ;  /* 0x0000000000017941 */ /* 0x000fea0003800000 */
.L_x_44:
[----:B------:R-:W4:Y:S01]  /*21b00*/  LDL.LU R162, [R1+0x18] ;  /* 0x0000180001a27983 */ /* 0x000f220000300800 */
[----:B--2--5:R-:W-:Y:S01]  /*21b10*/  LOP3.LUT R23, R153, 0xffffe000, RZ, 0xc0, !PT ;  /* 0xffffe00099177812 */ /* 0x024fe200078ec0ff */
[----:B------:R-:W-:Y:S01]  /*21b20*/  BSSY B1, `(.L_x_46) ;  /* 0x0000008000017945 */ /* 0x000fe20003800000 */
[----:B------:R-:W-:-:S03]  /*21b30*/  ISETP.GT.AND P2, PT, R0, 0x9, P0 ;  /* 0x000000090000780c */ /* 0x000fc60000744270 */
[----:B------:R-:W-:-:S04]  /*21b40*/  FMUL R23, R23, R16 ;  /* 0x0000001017177220 */ /* 0x000fc80000400000 */
[----:B----4-:R-:W-:-:S05]  /*21b50*/  FFMA R23, R162, R2, R23 ;  /* 0x00000002a2177223 */ /* 0x010fca0000000017 */
[----:B------:R-:W-:-:S05]  /*21b60*/  F2FP.TF32.F32.PACK_B R23, R23 ;  /* 0x00000017ff17723e */ /* 0x000fca00024050ff */
[----:B------:R2:W-:Y:S01]  /*21b70*/  @P1 STG.E desc[UR44][R6.64+0x20], R23 ;  /* 0x0000201706001986 */ /* 0x0005e2000c10192c */
[----:B------:R-:W-:Y:S05]  /*21b80*/  @!P2 BRA `(.L_x_47) ;  /* 0x000000000004a947 */ /* 0x000fea0003800000 */
[----:B------:R4:W5:Y:S02]  /*21b90*/  LDG.E.LTC128B R153, desc[UR44][R8.64+0x24] ;  /* 0x0000242c08997981 */ /* 0x000964000c1e1920 */
.L_x_47:
[----:B------:R-:W-:Y:S05]  /*21ba0*/  BSYNC B1 ;  /* 0x0000000000017941 */ /* 0x000fea0003800000 */
.L_x_46:
[----:B------:R-:W3:Y:S01]  /*21bb0*/  LDL.LU R162, [R1+0x1c] ;  /* 0x00001c0001a27983 */ /* 0x000ee20000300800 */
[----:B--2--5:R-:W-:Y:S01]  /*21bc0*/  LOP3.LUT R23, R153, 0xffffe000, RZ, 0xc0, !PT ;  /* 0xffffe00099177812 */ /* 0x024fe200078ec0ff */
        /* <DEDUP_REMOVED lines=8> */
.L_x_49:
[----:B------:R-:W-:Y:S05]  /*21c50*/  BSYNC B1 ;  /* 0x0000000000017941 */ /* 0x000fea0003800000 */
.L_x_48:
        /* <DEDUP_REMOVED lines=10> */
.L_x_51:
[----:B------:R-:W-:Y:S05]  /*21d00*/  BSYNC B1 ;  /* 0x0000000000017941 */ /* 0x000fea0003800000 */
.L_x_50:
        /* <DEDUP_REMOVED lines=10> */
.L_x_53:
[----:B------:R-:W-:Y:S05]  /*21db0*/  BSYNC B1 ;  /* 0x0000000000017941 */ /* 0x000fea0003800000 */
.L_x_52:
        /* <DEDUP_REMOVED lines=10> */
.L_x_55:
[----:B------:R-:W-:Y:S05]  /*21e60*/  BSYNC B1 ;  /* 0x0000000000017941 */ /* 0x000fea0003800000 */
.L_x_54:
        /* <DEDUP_REMOVED lines=10> */
.L_x_57:
[----:B------:R-:W-:Y:S05]  /*21f10*/  BSYNC B1 ;  /* 0x0000000000017941 */ /* 0x000fea0003800000 */
.L_x_56:
        /* <DEDUP_REMOVED lines=10> */
.L_x_59:
[----:B------:R-:W-:Y:S05]  /*21fc0*/  BSYNC B1 ;  /* 0x0000000000017941 */ /* 0x000fea0003800000 */
.L_x_58:
        /* <DEDUP_REMOVED lines=10> */
.L_x_61:
[----:B------:R-:W-:Y:S05]  /*22070*/  BSYNC B1 ;  /* 0x0000000000017941 */ /* 0x000fea0003800000 */
.L_x_60:
        /* <DEDUP_REMOVED lines=10> */
.L_x_63:
[----:B------:R-:W-:Y:S05]  /*22120*/  BSYNC B1 ;  /* 0x0000000000017941 */ /* 0x000fea0003800000 */
.L_x_62:
        /* <DEDUP_REMOVED lines=10> */
.L_x_65:
[----:B------:R-:W-:Y:S05]  /*221d0*/  BSYNC B1 ;  /* 0x0000000000017941 */ /* 0x000fea0003800000 */
.L_x_64:
        /* <DEDUP_REMOVED lines=10> */
.L_x_67:
[----:B------:R-:W-:Y:S05]  /*22280*/  BSYNC B1 ;  /* 0x0000000000017941 */ /* 0x000fea0003800000 */
.L_x_66:
        /* <DEDUP_REMOVED lines=10> */
.L_x_69:
[----:B------:R-:W-:Y:S05]  /*22330*/  BSYNC B1 ;  /* 0x0000000000017941 */ /* 0x000fea0003800000 */
.L_x_68:
        /* <DEDUP_REMOVED lines=10> */
.L_x_71:
[----:B------:R-:W-:Y:S05]  /*223e0*/  BSYNC B1 ;  /* 0x0000000000017941 */ /* 0x000fea0003800000 */
.L_x_70:
        /* <DEDUP_REMOVED lines=10> */
.L_x_73:
[----:B------:R-:W-:Y:S05]  /*22490*/  BSYNC B1 ;  /* 0x0000000000017941 */ /* 0x000fea0003800000 */
.L_x_72:
        /* <DEDUP_REMOVED lines=10> */
.L_x_75:
[----:B------:R-:W-:Y:S05]  /*22540*/  BSYNC B1 ;  /* 0x0000000000017941 */ /* 0x000fea0003800000 */
.L_x_74:
        /* <DEDUP_REMOVED lines=10> */
.L_x_77:
[----:B------:R-:W-:Y:S05]  /*225f0*/  BSYNC B1 ;  /* 0x0000000000017941 */ /* 0x000fea0003800000 */
.L_x_76:
        /* <DEDUP_REMOVED lines=10> */
.L_x_79:
[----:B------:R-:W-:Y:S05]  /*226a0*/  BSYNC B1 ;  /* 0x0000000000017941 */ /* 0x000fea0003800000 */
.L_x_78:
        /* <DEDUP_REMOVED lines=10> */
.L_x_81:
[----:B------:R-:W-:Y:S05]  /*22750*/  BSYNC B1 ;  /* 0x0000000000017941 */ /* 0x000fea0003800000 */
.L_x_80:
        /* <DEDUP_REMOVED lines=10> */
.L_x_83:
[----:B------:R-:W-:Y:S05]  /*22800*/  BSYNC B1 ;  /* 0x0000000000017941 */ /* 0x000fea0003800000 */
.L_x_82:
        /* <DEDUP_REMOVED lines=10> */
.L_x_85:
[----:B------:R-:W-:Y:S05]  /*228b0*/  BSYNC B1 ;  /* 0x0000000000017941 */ /* 0x000fea0003800000 */
.L_x_84:
        /* <DEDUP_REMOVED lines=10> */
.L_x_87:
[----:B------:R-:W-:Y:S05]  /*22960*/  BSYNC B1 ;  /* 0x0000000000017941 */ /* 0x000fea0003800000 */
.L_x_86:
        /* <DEDUP_REMOVED lines=10> */
.L_x_89:
[----:B------:R-:W-:Y:S05]  /*22a10*/  BSYNC B1 ;  /* 0x0000000000017941 */ /* 0x000fea0003800000 */
.L_x_88:
        /* <DEDUP_REMOVED lines=10> */
.L_x_91:
[----:B------:R-:W-:Y:S05]  /*22ac0*/  BSYNC B1 ;  /* 0x0000000000017941 */ /* 0x000fea0003800000 */
.L_x_90:
        /* <DEDUP_REMOVED lines=10> */
.L_x_93:
[----:B------:R-:W-:Y:S05]  /*22b70*/  BSYNC B1 ;  /* 0x0000000000017941 */ /* 0x000fea0003800000 */
.L_x_92:
        /* <DEDUP_REMOVED lines=10> */
.L_x_95:
[----:B------:R-:W-:Y:S05]  /*22c20*/  BSYNC B1 ;  /* 0x0000000000017941 */ /* 0x000fea0003800000 */
.L_x_94:
        /* <DEDUP_REMOVED lines=10> */
.L_x_97:
[----:B------:R-:W-:Y:S05]  /*22cd0*/  BSYNC B1 ;  /* 0x0000000000017941 */ /* 0x000fea0003800000 */
.L_x_96:
        /* <DEDUP_REMOVED lines=10> */
.L_x_99:
[----:B------:R-:W-:Y:S05]  /*22d80*/  BSYNC B1 ;  /* 0x0000000000017941 */ /* 0x000fea0003800000 */
.L_x_98:
        /* <DEDUP_REMOVED lines=10> */
.L_x_101:
[----:B------:R-:W-:Y:S05]  /*22e30*/  BSYNC B1 ;  /* 0x0000000000017941 */ /* 0x000fea0003800000 */
.L_x_100:
        /* <DEDUP_REMOVED lines=10> */
.L_x_103:
[----:B------:R-:W-:Y:S05]  /*22ee0*/  BSYNC B1 ;  /* 0x0000000000017941 */ /* 0x000fea0003800000 */
.L_x_102:
        /* <DEDUP_REMOVED lines=10> */
.L_x_105:
[----:B------:R-:W-:Y:S05]  /*22f90*/  BSYNC B1 ;  /* 0x0000000000017941 */ /* 0x000fea0003800000 */
.L_x_104:
        /* <DEDUP_REMOVED lines=10> */
.L_x_107:
[----:B------:R-:W-:Y:S05]  /*23040*/  BSYNC B1 ;  /* 0x0000000000017941 */ /* 0x000fea0003800000 */
.L_x_106:
        /* <DEDUP_REMOVED lines=10> */
.L_x_109:
[----:B------:R-:W-:Y:S05]  /*230f0*/  BSYNC B1 ;  /* 0x0000000000017941 */ /* 0x000fea0003800000 */
.L_x_108:
        /* <DEDUP_REMOVED lines=10> */
.L_x_111:
[----:B------:R-:W-:Y:S05]  /*231a0*/  BSYNC B1 ;  /* 0x0000000000017941 */ /* 0x000fea0003800000 */
.L_x_110:
        /* <DEDUP_REMOVED lines=10> */
.L_x_113:
[----:B------:R-:W-:Y:S05]  /*23250*/  BSYNC B1 ;  /* 0x0000000000017941 */ /* 0x000fea0003800000 */
.L_x_112:
        /* <DEDUP_REMOVED lines=10> */
.L_x_115:
[----:B------:R-:W-:Y:S05]  /*23300*/  BSYNC B1 ;  /* 0x0000000000017941 */ /* 0x000fea0003800000 */
.L_x_114:
        /* <DEDUP_REMOVED lines=10> */
.L_x_117:
[----:B------:R-:W-:Y:S05]  /*233b0*/  BSYNC B1 ;  /* 0x0000000000017941 */ /* 0x000fea0003800000 */
.L_x_116:
        /* <DEDUP_REMOVED lines=10> */
.L_x_119:
[----:B------:R-:W-:Y:S05]  /*23460*/  BSYNC B1 ;  /* 0x0000000000017941 */ /* 0x000fea0003800000 */
.L_x_118:
        /* <DEDUP_REMOVED lines=10> */
.L_x_121:
[----:B------:R-:W-:Y:S05]  /*23510*/  BSYNC B1 ;  /* 0x0000000000017941 */ /* 0x000fea0003800000 */
.L_x_120:
        /* <DEDUP_REMOVED lines=10> */
.L_x_123:
[----:B------:R-:W-:Y:S05]  /*235c0*/  BSYNC B1 ;  /* 0x0000000000017941 */ /* 0x000fea0003800000 */
.L_x_122:
        /* <DEDUP_REMOVED lines=10> */
.L_x_125:
[----:B------:R-:W-:Y:S05]  /*23670*/  BSYNC B1 ;  /* 0x0000000000017941 */ /* 0x000fea0003800000 */
.L_x_124:
        /* <DEDUP_REMOVED lines=10> */
.L_x_127:
[----:B------:R-:W-:Y:S05]  /*23720*/  BSYNC B1 ;  /* 0x0000000000017941 */ /* 0x000fea0003800000 */
.L_x_126:
        /* <DEDUP_REMOVED lines=10> */
.L_x_129:
[----:B------:R-:W-:Y:S05]  /*237d0*/  BSYNC B1 ;  /* 0x0000000000017941 */ /* 0x000fea0003800000 */
.L_x_128:
        /* <DEDUP_REMOVED lines=10> */
.L_x_131:
[----:B------:R-:W-:Y:S05]  /*23880*/  BSYNC B1 ;  /* 0x0000000000017941 */ /* 0x000fea0003800000 */
.L_x_130:
        /* <DEDUP_REMOVED lines=10> */
.L_x_133:
[----:B------:R-:W-:Y:S05]  /*23930*/  BSYNC B1 ;  /* 0x0000000000017941 */ /* 0x000fea0003800000 */
.L_x_132:
        /* <DEDUP_REMOVED lines=10> */
.L_x_135:
[----:B------:R-:W-:Y:S05]  /*239e0*/  BSYNC B1 ;  /* 0x0000000000017941 */ /* 0x000fea0003800000 */
.L_x_134:
        /* <DEDUP_REMOVED lines=10> */
.L_x_137:
[----:B------:R-:W-:Y:S05]  /*23a90*/  BSYNC B1 ;  /* 0x0000000000017941 */ /* 0x000fea0003800000 */
.L_x_136:
        /* <DEDUP_REMOVED lines=10> */
.L_x_139:
[----:B------:R-:W-:Y:S05]  /*23b40*/  BSYNC B1 ;  /* 0x0000000000017941 */ /* 0x000fea0003800000 */
.L_x_138:
        /* <DEDUP_REMOVED lines=10> */
.L_x_141:
[----:B------:R-:W-:Y:S05]  /*23bf0*/  BSYNC B1 ;  /* 0x0000000000017941 */ /* 0x000fea0003800000 */
.L_x_140:
        /* <DEDUP_REMOVED lines=10> */
.L_x_143:
[----:B------:R-:W-:Y:S05]  /*23ca0*/  BSYNC B1 ;  /* 0x0000000000017941 */ /* 0x000fea0003800000 */
.L_x_142:
        /* <DEDUP_REMOVED lines=10> */
.L_x_145:
[----:B------:R-:W-:Y:S05]  /*23d50*/  BSYNC B1 ;  /* 0x0000000000017941 */ /* 0x000fea0003800000 */
.L_x_144:
        /* <DEDUP_REMOVED lines=10> */
.L_x_147:
[----:B------:R-:W-:Y:S05]  /*23e00*/  BSYNC B1 ;  /* 0x0000000000017941 */ /* 0x000fea0003800000 */
.L_x_146:
        /* <DEDUP_REMOVED lines=10> */
.L_x_149:
[----:B------:R-:W-:Y:S05]  /*23eb0*/  BSYNC B1 ;  /* 0x0000000000017941 */ /* 0x000fea0003800000 */
.L_x_148:
        /* <DEDUP_REMOVED lines=10> */
.L_x_151:
[----:B------:R-:W-:Y:S05]  /*23f60*/  BSYNC B1 ;  /* 0x0000000000017941 */ /* 0x000fea0003800000 */
.L_x_150:
        /* <DEDUP_REMOVED lines=10> */
.L_x_153:
[----:B------:R-:W-:Y:S05]  /*24010*/  BSYNC B1 ;  /* 0x0000000000017941 */ /* 0x000fea0003800000 */
.L_x_152:
        /* <DEDUP_REMOVED lines=10> */
.L_x_155:
[----:B------:R-:W-:Y:S05]  /*240c0*/  BSYNC B1 ;  /* 0x0000000000017941 */ /* 0x000fea0003800000 */
.L_x_154:
        /* <DEDUP_REMOVED lines=10> */
.L_x_157:
[----:B------:R-:W-:Y:S05]  /*24170*/  BSYNC B1 ;  /* 0x0000000000017941 */ /* 0x000fea0003800000 */
.L_x_156:
        /* <DEDUP_REMOVED lines=10> */
.L_x_159:
[----:B------:R-:W-:Y:S05]  /*24220*/  BSYNC B1 ;  /* 0x0000000000017941 */ /* 0x000fea0003800000 */
.L_x_158:
        /* <DEDUP_REMOVED lines=10> */
.L_x_161:
[----:B------:R-:W-:Y:S05]  /*242d0*/  BSYNC B1 ;  /* 0x0000000000017941 */ /* 0x000fea0003800000 */
.L_x_160:
        /* <DEDUP_REMOVED lines=10> */
.L_x_163:
[----:B------:R-:W-:Y:S05]  /*24380*/  BSYNC B1 ;  /* 0x0000000000017941 */ /* 0x000fea0003800000 */
.L_x_162:
        /* <DEDUP_REMOVED lines=10> */
.L_x_165:
[----:B------:R-:W-:Y:S05]  /*24430*/  BSYNC B1 ;  /* 0x0000000000017941 */ /* 0x000fea0003800000 */
.L_x_164:
        /* <DEDUP_REMOVED lines=10> */
.L_x_167:
[----:B------:R-:W-:Y:S05]  /*244e0*/  BSYNC B1 ;  /* 0x0000000000017941 */ /* 0x000fea0003800000 */
.L_x_166:
        /* <DEDUP_REMOVED lines=10> */
.L_x_169:
[----:B------:R-:W-:Y:S05]  /*24590*/  BSYNC B1 ;  /* 0x0000000000017941 */ /* 0x000fea0003800000 */
.L_x_168:
        /* <DEDUP_REMOVED lines=10> */
.L_x_171:
[----:B------:R-:W-:Y:S05]  /*24640*/  BSYNC B1 ;  /* 0x0000000000017941 */ /* 0x000fea0003800000 */
.L_x_170:
        /* <DEDUP_REMOVED lines=10> */
.L_x_173:
[----:B------:R-:W-:Y:S05]  /*246f0*/  BSYNC B1 ;  /* 0x0000000000017941 */ /* 0x000fea0003800000 */
.L_x_172:
        /* <DEDUP_REMOVED lines=10> */
.L_x_175:
[----:B------:R-:W-:Y:S05]  /*247a0*/  BSYNC B1 ;  /* 0x0000000000017941 */ /* 0x000fea0003800000 */
.L_x_174:
        /* <DEDUP_REMOVED lines=10> */
.L_x_177:
[----:B------:R-:W-:Y:S05]  /*24850*/  BSYNC B1 ;  /* 0x0000000000017941 */ /* 0x000fea0003800000 */
.L_x_176:
        /* <DEDUP_REMOVED lines=10> */
.L_x_179:
[----:B------:R-:W-:Y:S05]  /*24900*/  BSYNC B1 ;  /* 0x0000000000017941 */ /* 0x000fea0003800000 */
.L_x_178:
        /* <DEDUP_REMOVED lines=10> */
.L_x_181:
[----:B------:R-:W-:Y:S05]  /*249b0*/  BSYNC B1 ;  /* 0x0000000000017941 */ /* 0x000fea0003800000 */
.L_x_180:
        /* <DEDUP_REMOVED lines=10> */
.L_x_183:
[----:B------:R-:W-:Y:S05]  /*24a60*/  BSYNC B1 ;  /* 0x0000000000017941 */ /* 0x000fea0003800000 */
.L_x_182:
        /* <DEDUP_REMOVED lines=10> */
.L_x_185:
[----:B------:R-:W-:Y:S05]  /*24b10*/  BSYNC B1 ;  /* 0x0000000000017941 */ /* 0x000fea0003800000 */
.L_x_184:
        /* <DEDUP_REMOVED lines=10> */
.L_x_187:
[----:B------:R-:W-:Y:S05]  /*24bc0*/  BSYNC B1 ;  /* 0x0000000000017941 */ /* 0x000fea0003800000 */
.L_x_186:
        /* <DEDUP_REMOVED lines=10> */
.L_x_189:
[----:B------:R-:W-:Y:S05]  /*24c70*/  BSYNC B1 ;  /* 0x0000000000017941 */ /* 0x000fea0003800000 */
.L_x_188:
        /* <DEDUP_REMOVED lines=10> */
.L_x_191:
[----:B------:R-:W-:Y:S05]  /*24d20*/  BSYNC B1 ;  /* 0x0000000000017941 */ /* 0x000fea0003800000 */
.L_x_190:
        /* <DEDUP_REMOVED lines=10> */
.L_x_193:
[----:B------:R-:W-:Y:S05]  /*24dd0*/  BSYNC B1 ;  /* 0x0000000000017941 */ /* 0x000fea0003800000 */
.L_x_192:
        /* <DEDUP_REMOVED lines=10> */
.L_x_195:
[----:B------:R-:W-:Y:S05]  /*24e80*/  BSYNC B1 ;  /* 0x0000000000017941 */ /* 0x000fea0003800000 */
.L_x_194:
        /* <DEDUP_REMOVED lines=10> */
.L_x_197:
[----:B------:R-:W-:Y:S05]  /*24f30*/  BSYNC B1 ;  /* 0x0000000000017941 */ /* 0x000fea0003800000 */
.L_x_196:
        /* <DEDUP_REMOVED lines=10> */
.L_x_199:
[----:B------:R-:W-:Y:S05]  /*24fe0*/  BSYNC B1 ;  /* 0x0000000000017941 */ /* 0x000fea0003800000 */
.L_x_198:
        /* <DEDUP_REMOVED lines=10> */
.L_x_201:
[----:B------:R-:W-:Y:S05]  /*25090*/  BSYNC B1 ;  /* 0x0000000000017941 */ /* 0x000fea0003800000 */
.L_x_200:
        /* <DEDUP_REMOVED lines=10> */
.L_x_203:
[----:B------:R-:W-:Y:S05]  /*25140*/  BSYNC B1 ;  /* 0x0000000000017941 */ /* 0x000fea0003800000 */
.L_x_202:
        /* <DEDUP_REMOVED lines=10> */
.L_x_205:
[----:B------:R-:W-:Y:S05]  /*251f0*/  BSYNC B1 ;  /* 0x0000000000017941 */ /* 0x000fea0003800000 */
.L_x_204:
        /* <DEDUP_REMOVED lines=10> */
.L_x_207:
[----:B------:R-:W-:Y:S05]  /*252a0*/  BSYNC B1 ;  /* 0x0000000000017941 */ /* 0x000fea0003800000 */
.L_x_206:
        /* <DEDUP_REMOVED lines=10> */
.L_x_209:
[----:B------:R-:W-:Y:S05]  /*25350*/  BSYNC B1 ;  /* 0x0000000000017941 */ /* 0x000fea0003800000 */
.L_x_208:
        /* <DEDUP_REMOVED lines=10> */
.L_x_211:
[----:B------:R-:W-:Y:S05]  /*25400*/  BSYNC B1 ;  /* 0x0000000000017941 */ /* 0x000fea0003800000 */
.L_x_210:
        /* <DEDUP_REMOVED lines=10> */
.L_x_213:
[----:B------:R-:W-:Y:S05]  /*254b0*/  BSYNC B1 ;  /* 0x0000000000017941 */ /* 0x000fea0003800000 */
.L_x_212:
        /* <DEDUP_REMOVED lines=10> */
.L_x_215:
[----:B------:R-:W-:Y:S05]  /*25560*/  BSYNC B1 ;  /* 0x0000000000017941 */ /* 0x000fea0003800000 */
.L_x_214:
        /* <DEDUP_REMOVED lines=10> */
.L_x_217:
[----:B------:R-:W-:Y:S05]  /*25610*/  BSYNC B1 ;  /* 0x0000000000017941 */ /* 0x000fea0003800000 */
.L_x_216:
        /* <DEDUP_REMOVED lines=10> */
.L_x_219:
[----:B------:R-:W-:Y:S05]  /*256c0*/  BSYNC B1 ;  /* 0x0000000000017941 */ /* 0x000fea0003800000 */
.L_x_218:
        /* <DEDUP_REMOVED lines=10> */
.L_x_221:
[----:B------:R-:W-:Y:S05]  /*25770*/  BSYNC B1 ;  /* 0x0000000000017941 */ /* 0x000fea0003800000 */
.L_x_220:
        /* <DEDUP_REMOVED lines=10> */
.L_x_223:
[----:B------:R-:W-:Y:S05]  /*25820*/  BSYNC B1 ;  /* 0x0000000000017941 */ /* 0x000fea0003800000 */
.L_x_222:
        /* <DEDUP_REMOVED lines=10> */
.L_x_225:
[----:B------:R-:W-:Y:S05]  /*258d0*/  BSYNC B1 ;  /* 0x0000000000017941 */ /* 0x000fea0003800000 */
.L_x_224:
        /* <DEDUP_REMOVED lines=10> */
.L_x_227:
[----:B------:R-:W-:Y:S05]  /*25980*/  BSYNC B1 ;  /* 0x0000000000017941 */ /* 0x000fea0003800000 */
.L_x_226:
        /* <DEDUP_REMOVED lines=10> */
.L_x_229:
[----:B------:R-:W-:Y:S05]  /*25a30*/  BSYNC B1 ;  /* 0x0000000000017941 */ /* 0x000fea0003800000 */
.L_x_228:
        /* <DEDUP_REMOVED lines=10> */
.L_x_231:
[----:B------:R-:W-:Y:S05]  /*25ae0*/  BSYNC B1 ;  /* 0x0000000000017941 */ /* 0x000fea0003800000 */
.L_x_230:
        /* <DEDUP_REMOVED lines=10> */
.L_x_233:
[----:B------:R-:W-:Y:S05]  /*25b90*/  BSYNC B1 ;  /* 0x0000000000017941 */ /* 0x000fea0003800000 */
.L_x_232:
        /* <DEDUP_REMOVED lines=10> */
.L_x_235:
[----:B------:R-:W-:Y:S05]  /*25c40*/  BSYNC B1 ;  /* 0x0000000000017941 */ /* 0x000fea0003800000 */
.L_x_234:
        /* <DEDUP_REMOVED lines=10> */
.L_x_237:
[----:B------:R-:W-:Y:S05]  /*25cf0*/  BSYNC B1 ;  /* 0x0000000000017941 */ /* 0x000fea0003800000 */
.L_x_236:
        /* <DEDUP_REMOVED lines=10> */
.L_x_239:
[----:B------:R-:W-:Y:S05]  /*25da0*/  BSYNC B1 ;  /* 0x0000000000017941 */ /* 0x000fea0003800000 */
.L_x_238:
        /* <DEDUP_REMOVED lines=10> */
.L_x_241:
[----:B------:R-:W-:Y:S05]  /*25e50*/  BSYNC B1 ;  /* 0x0000000000017941 */ /* 0x000fea0003800000 */
.L_x_240:
        /* <DEDUP_REMOVED lines=10> */
.L_x_243:
[----:B------:R-:W-:Y:S05]  /*25f00*/  BSYNC B1 ;  /* 0x0000000000017941 */ /* 0x000fea0003800000 */
.L_x_242:
        /* <DEDUP_REMOVED lines=10> */
.L_x_245:
[----:B------:R-:W-:Y:S05]  /*25fb0*/  BSYNC B1 ;  /* 0x0000000000017941 */ /* 0x000fea0003800000 */
.L_x_244:
        /* <DEDUP_REMOVED lines=10> */
.L_x_247:
[----:B------:R-:W-:Y:S05]  /*26060*/  BSYNC B1 ;  /* 0x0000000000017941 */ /* 0x000fea0003800000 */
.L_x_246:
        /* <DEDUP_REMOVED lines=10> */
.L_x_249:
[----:B------:R-:W-:Y:S05]  /*26110*/  BSYNC B1 ;  /* 0x0000000000017941 */ /* 0x000fea0003800000 */
.L_x_248:
        /* <DEDUP_REMOVED lines=10> */
.L_x_251:
[----:B------:R-:W-:Y:S05]  /*261c0*/  BSYNC B1 ;  /* 0x0000000000017941 */ /* 0x000fea0003800000 */
.L_x_250:
        /* <DEDUP_REMOVED lines=10> */
.L_x_253:
[----:B------:R-:W-:Y:S05]  /*26270*/  BSYNC B1 ;  /* 0x0000000000017941 */ /* 0x000fea0003800000 */
.L_x_252:
        /* <DEDUP_REMOVED lines=10> */
.L_x_255:
[----:B------:R-:W-:Y:S05]  /*26320*/  BSYNC B1 ;  /* 0x0000000000017941 */ /* 0x000fea0003800000 */
.L_x_254:
        /* <DEDUP_REMOVED lines=10> */
.L_x_257:
[----:B------:R-:W-:Y:S05]  /*263d0*/  BSYNC B1 ;  /* 0x0000000000017941 */ /* 0x000fea0003800000 */
.L_x_256:
        /* <DEDUP_REMOVED lines=10> */
.L_x_259:
[----:B------:R-:W-:Y:S05]  /*26480*/  BSYNC B1 ;  /* 0x0000000000017941 */ /* 0x000fea0003800000 */
.L_x_258:
        /* <DEDUP_REMOVED lines=10> */
.L_x_261:
[----:B------:R-:W-:Y:S05]  /*26530*/  BSYNC B1 ;  /* 0x0000000000017941 */ /* 0x000fea0003800000 */
.L_x_260:
        /* <DEDUP_REMOVED lines=10> */
.L_x_263:
[----:B------:R-:W-:Y:S05]  /*265e0*/  BSYNC B1 ;  /* 0x0000000000017941 */ /* 0x000fea0003800000 */
.L_x_262:
        /* <DEDUP_REMOVED lines=10> */
.L_x_265:
[----:B------:R-:W-:Y:S05]  /*26690*/  BSYNC B1 ;  /* 0x0000000000017941 */ /* 0x000fea0003800000 */
.L_x_264:
        /* <DEDUP_REMOVED lines=10> */
.L_x_267:
[----:B------:R-:W-:Y:S05]  /*26740*/  BSYNC B1 ;  /* 0x0000000000017941 */ /* 0x000fea0003800000 */
.L_x_266:
        /* <DEDUP_REMOVED lines=10> */
.L_x_269:
[----:B------:R-:W-:Y:S05]  /*267f0*/  BSYNC B1 ;  /* 0x0000000000017941 */ /* 0x000fea0003800000 */
.L_x_268:
        /* <DEDUP_REMOVED lines=10> */
.L_x_271:
[----:B------:R-:W-:Y:S05]  /*268a0*/  BSYNC B1 ;  /* 0x0000000000017941 */ /* 0x000fea0003800000 */
.L_x_270:
        /* <DEDUP_REMOVED lines=10> */
.L_x_273:
[----:B------:R-:W-:Y:S05]  /*26950*/  BSYNC B1 ;  /* 0x0000000000017941 */ /* 0x000fea0003800000 */
.L_x_272:
        /* <DEDUP_REMOVED lines=10> */
.L_x_275:
[----:B------:R-:W-:Y:S05]  /*26a00*/  BSYNC B1 ;  /* 0x0000000000017941 */ /* 0x000fea0003800000 */
.L_x_274:
        /* <DEDUP_REMOVED lines=10> */
.L_x_277:
[----:B------:R-:W-:Y:S05]  /*26ab0*/  BSYNC B1 ;  /* 0x0000000000017941 */ /* 0x000fea0003800000 */
.L_x_276:
        /* <DEDUP_REMOVED lines=10> */
.L_x_279:
[----:B------:R-:W-:Y:S05]  /*26b60*/  BSYNC B1 ;  /* 0x0000000000017941 */ /* 0x000fea0003800000 */
.L_x_278:
        /* <DEDUP_REMOVED lines=10> */
.L_x_281:
[----:B------:R-:W-:Y:S05]  /*26c10*/  BSYNC B1 ;  /* 0x0000000000017941 */ /* 0x000fea0003800000 */
.L_x_280:
        /* <DEDUP_REMOVED lines=10> */
.L_x_283:
[----:B------:R-:W-:Y:S05]  /*26cc0*/  BSYNC B1 ;  /* 0x0000000000017941 */ /* 0x000fea0003800000 */
.L_x_282:
[----:B01-34-:R-:W3:Y:S01]  /*26cd0*/  LDL.LU R10, [R1+0x1f4] ;  /* 0x0001f400010a7983 */ /* 0x01bee20000300800 */
        /* <DEDUP_REMOVED lines=9> */
.L_x_285:
[----:B------:R-:W-:Y:S05]  /*26d70*/  BSYNC B1 ;  /* 0x0000000000017941 */ /* 0x000fea0003800000 */
.L_x_284:
[----:B------:R-:W3:Y:S01]  /*26d80*/  LDL.LU R10, [R1+0x1f8] ;  /* 0x0001f800010a7983 */ /* 0x000ee20000300800 */
[----:B0----5:R-:W-:Y:S01]  /*26d90*/  LOP3.LUT R11, R153, 0xffffe000, RZ, 0xc0, !PT ;  /* 0xffffe000990b7812 */ /* 0x021fe200078ec0ff */
[----:B------:R-:W-:Y:S01]  /*26da0*/  BSSY B1, `(.L_x_286) ;  /* 0x000000b000017945 */ /* 0x000fe20003800000 */
[----:B------:R-:W-:Y:S02]  /*26db0*/  ISETP.GT.AND P1, PT, R0, 0xf9, P0 ;  /* 0x000000f90000780c */ /* 0x000fe40000724270 */
[----:B------:R-:W-:Y:S01]  /*26dc0*/  IADD3 R169, P2, R3, 0x80, RZ ;  /* 0x0000008003a97810 */ /* 0x000fe20007f5e0ff */
[----:B------:R-:W-:-:S03]  /*26dd0*/  FMUL R11, R11, R16 ;  /* 0x000000100b0b7220 */ /* 0x000fc60000400000 */
[----:B------:R-:W-:Y:S01]  /*26de0*/  IADD3.X R3, RZ, UR7, RZ, P2, !PT ;  /* 0x00000007ff037c10 */ /* 0x000fe200097fe4ff */
[----:B---3--:R-:W-:-:S04]  /*26df0*/  FFMA R11, R10, R2, R11 ;  /* 0x000000020a0b7223 */ /* 0x008fc8000000000b */
[----:B------:R-:W-:Y:S01]  /*26e00*/  IMAD R10, R3, R14, RZ ;  /* 0x0000000e030a7224 */ /* 0x000fe200078e02ff */
[----:B------:R-:W-:-:S05]  /*26e10*/  F2FP.TF32.F32.PACK_B R11, R11 ;  /* 0x0000000bff0b723e */ /* 0x000fca00024050ff */
[----:B------:R0:W-:Y:S01]  /*26e20*/  @P4 STG.E desc[UR44][R6.64+0x3e0], R11 ;  /* 0x0003e00b06004986 */ /* 0x0001e2000c10192c */
[----:B------:R-:W-:Y:S05]  /*26e30*/  @!P1 BRA `(.L_x_287) ;  /* 0x0000000000049947 */ /* 0x000fea0003800000 */
[----:B------:R3:W5:Y:S02]  /*26e40*/  LDG.E.LTC128B R153, desc[UR44][R8.64+0x3e4] ;  /* 0x0003e42c08997981 */ /* 0x000764000c1e1920 */
.L_x_287:
[----:B------:R-:W-:Y:S05]  /*26e50*/  BSYNC B1 ;  /* 0x0000000000017941 */ /* 0x000fea0003800000 */
.L_x_286:
[----:B0-----:R-:W4:Y:S01]  /*26e60*/  LDL.LU R11, [R1+0x1fc] ;  /* 0x0001fc00010b7983 */ /* 0x001f220000300800 */
[----:B-----5:R-:W-:Y:S01]  /*26e70*/  LOP3.LUT R3, R153, 0xffffe000, RZ, 0xc0, !PT ;  /* 0xffffe00099037812 */ /* 0x020fe200078ec0ff */
[C---:B--2---:R-:W-:Y:S01]  /*26e80*/  IMAD R23, R169.reuse, R15, R10 ;  /* 0x0000000fa9177224 */ /* 0x044fe200078e020a */
[----:B------:R-:W-:Y:S01]  /*26e90*/  ISETP.GT.AND P0, PT, R158, 0x80, PT ;  /* 0x000000809e00780c */ /* 0x000fe20003f04270 */
[----:B-1-3--:R-:W-:-:S04]  /*26ea0*/  IMAD.WIDE.U32 R8, R169, R14, R20 ;  /* 0x0000000ea9087225 */ /* 0x00afc800078e0014 */
[----:B------:R-:W-:Y:S01]  /*26eb0*/  FMUL R3, R3, R16 ;  /* 0x0000001003037220 */ /* 0x000fe20000400000 */
[----:B------:R-:W-:Y:S01]  /*26ec0*/  ISETP.GT.AND P4, PT, R0, RZ, P0 ;  /* 0x000000ff0000720c */ /* 0x000fe20000784270 */
[----:B------:R-:W-:Y:S01]  /*26ed0*/  IMAD.IADD R9, R9, 0x1, R23 ;  /* 0x0000000109097824 */ /* 0x000fe200078e0217 */
[----:B------:R-:W-:Y:S01]  /*26ee0*/  LEA R10, P2, R8, R12, 0x2 ;  /* 0x0000000c080a7211 */ /* 0x000fe200078410ff */
[----:B----4-:R-:W-:-:S03]  /*26ef0*/  FFMA R15, R11, R2, R3 ;  /* 0x000000020b0f7223 */ /* 0x010fc60000000003 */
[----:B------:R-:W-:Y:S02]  /*26f00*/  LEA.HI.X R11, R8, R13, R9, 0x2, P2 ;  /* 0x0000000d080b7211 */ /* 0x000fe400010f1409 */
[----:B------:R-:W-:-:S05]  /*26f10*/  F2FP.TF32.F32.PACK_B R15, R15 ;  /* 0x0000000fff0f723e */ /* 0x000fca00024050ff */
[----:B------:R0:W-:Y:S04]  /*26f20*/  @P1 STG.E desc[UR44][R6.64+0x3e4], R15 ;  /* 0x0003e40f06001986 */ /* 0x0001e8000c10192c */
[----:B------:R-:W2:Y:S01]  /*26f30*/  @P4 LDG.E.LTC128B R153, desc[UR44][R10.64] ;  /* 0x0000002c0a994981 */ /* 0x000ea2000c1e1920 */
[----:B------:R-:W-:Y:S01]  /*26f40*/  IMAD.WIDE.U32 R8, R169, R14, R18 ;  /* 0x0000000ea9087225 */ /* 0x000fe200078e0012 */
[----:B------:R-:W-:Y:S01]  /*26f50*/  MOV R167, UR8 ;  /* 0x0000000800a77c02 */ /* 0x000fe20008000f00 */
[----:B------:R-:W-:Y:S01]  /*26f60*/  BSSY B1, `(.L_x_288) ;  /* 0x0000014000017945 */ /* 0x000fe20003800000 */
[----:B------:R-:W-:Y:S01]  /*26f70*/  ISETP.GT.AND P2, PT, R0, 0x1, P0 ;  /* 0x000000010000780c */ /* 0x000fe20000744270 */
[----:B------:R-:W-:Y:S01]  /*26f80*/  IMAD.U32 R165, RZ, RZ, UR8 ;  /* 0x00000008ffa57e24 */ /* 0x000fe2000f8e00ff */
[----:B------:R-:W-:Y:S01]  /*26f90*/  IADD3 R9, R23, R9, RZ ;  /* 0x0000000917097210 */ /* 0x000fe20007ffe0ff */
[----:B------:R-:W-:-:S03]  /*26fa0*/  IMAD.U32 R164, RZ, RZ, UR9 ;  /* 0x00000009ffa47e24 */ /* 0x000fc6000f8e00ff */
[----:B------:R-:W-:Y:S01]  /*26fb0*/  SHF.L.U32 R165, R165, 0x9, RZ ;  /* 0x00000009a5a57819 */ /* 0x000fe200000006ff */
[----:B------:R-:W-:Y:S01]  /*26fc0*/  IMAD.WIDE.U32 R162, R22, UR42, R8 ;  /* 0x0000002a16a27c25 */ /* 0x000fe2000f8e0008 */
[----:B------:R-:W-:Y:S02]  /*26fd0*/  SHF.L.U64.HI R167, R167, 0x9, R164 ;  /* 0x00000009a7a77819 */ /* 0x000fe400000102a4 */
[----:B------:R-:W-:Y:S02]  /*26fe0*/  IADD3 R8, P1, R165, R4, RZ ;  /* 0x00000004a5087210 */ /* 0x000fe40007f3e0ff */
[----:B0-----:R-:W-:Y:S02]  /*26ff0*/  LEA R6, P3, R162, R12, 0x2 ;  /* 0x0000000ca2067211 */ /* 0x001fe400078610ff */
[----:B------:R-:W-:Y:S02]  /*27000*/  IADD3.X R9, R167, R5, RZ, P1, !PT ;  /* 0x00000005a7097210 */ /* 0x000fe40000ffe4ff */
[----:B--2---:R-:W-:-:S05]  /*27010*/  LOP3.LUT R3, R153, 0xffffe000, RZ, 0xc0, !PT ;  /* 0xffffe00099037812 */ /* 0x004fca00078ec0ff */
[----:B------:R-:W-:-:S04]  /*27020*/  FMUL R3, R3, R16 ;  /* 0x0000001003037220 */ /* 0x000fc80000400000 */
[----:B------:R-:W-:Y:S01]  /*27030*/  FFMA R11, R24, R2, R3 ;  /* 0x00000002180b7223 */ /* 0x000fe20000000003 */
[----:B------:R-:W-:-:S04]  /*27040*/  IMAD.IADD R3, R159, 0x1, R163 ;  /* 0x000000019f037824 */ /* 0x000fc800078e02a3 */
[----:B------:R-:W-:Y:S02]  /*27050*/  F2FP.TF32.F32.PACK_B R11, R11 ;  /* 0x0000000bff0b723e */ /* 0x000fe400024050ff */
[----:B------:R-:W-:-:S03]  /*27060*/  LEA.HI.X R7, R162, R13, R3, 0x2, P3 ;  /* 0x0000000da2077211 */ /* 0x000fc600018f1403 */
[----:B------:R0:W-:Y:S01]  /*27070*/  @P4 STG.E desc[UR44][R8.64], R11 ;  /* 0x0000000b08004986 */ /* 0x0001e2000c10192c */
[----:B------:R-:W-:Y:S05]  /*27080*/  @!P2 BRA `(.L_x_289) ;  /* 0x000000000004a947 */ /* 0x000fea0003800000 */
[----:B------:R1:W5:Y:S02]  /*27090*/  LDG.E.LTC128B R153, desc[UR44][R6.64+0x4] ;  /* 0x0000042c06997981 */ /* 0x000364000c1e1920 */
.L_x_289:
[----:B------:R-:W-:Y:S05]  /*270a0*/  BSYNC B1 ;  /* 0x0000000000017941 */ /* 0x000fea0003800000 */
.L_x_288:
[----:B-----5:R-:W-:Y:S01]  /*270b0*/  LOP3.LUT R3, R153, 0xffffe000, RZ, 0xc0, !PT ;  /* 0xffffe00099037812 */ /* 0x020fe200078ec0ff */
[----:B------:R-:W-:Y:S01]  /*270c0*/  IMAD.WIDE.U32 R14, R169, R14, R156 ;  /* 0x0000000ea90e7225 */ /* 0x000fe200078e009c */
[----:B------:R-:W-:Y:S01]  /*270d0*/  ISETP.GT.AND P1, PT, R158, 0x88, PT ;  /* 0x000000889e00780c */ /* 0x000fe20003f24270 */
[----:B------:R-:W-:Y:S02]  /*270e0*/  BSSY B1, `(.L_x_290) ;  /* 0x000000f000017945 */ /* 0x000fe40003800000 */
[----:B------:R-:W-:Y:S01]  /*270f0*/  FMUL R10, R3, R16 ;  /* 0x00000010030a7220 */ /* 0x000fe20000400000 */
[----:B------:R-:W-:Y:S01]  /*27100*/  ISETP.GT.AND P3, PT, R0, RZ, P1 ;  /* 0x000000ff0000720c */ /* 0x000fe20000f64270 */
[----:B------:R-:W-:Y:S01]  /*27110*/  IMAD.IADD R23, R23, 0x1, R15 ;  /* 0x0000000117177824 */ /* 0x000fe200078e020f */
[----:B------:R-:W-:Y:S01]  /*27120*/  IADD3 R154, P4, R154, R14, RZ ;  /* 0x0000000e9a9a7210 */ /* 0x000fe20007f9e0ff */
[----:B------:R-:W-:Y:S01]  /*27130*/  FFMA R25, R25, R2, R10 ;  /* 0x0000000219197223 */ /* 0x000fe2000000000a */
[----:B------:R-:W-:-:S02]  /*27140*/  IADD3 R14, P5, R18, R14, RZ ;  /* 0x0000000e120e7210 */ /* 0x000fc40007fbe0ff */
[----:B------:R-:W-:Y:S02]  /*27150*/  IADD3.X R20, R23, R21, RZ, P4, !PT ;  /* 0x0000001517147210 */ /* 0x000fe400027fe4ff */
[----:B------:R-:W-:Y:S01]  /*27160*/  F2FP.TF32.F32.PACK_B R25, R25 ;  /* 0x00000019ff19723e */ /* 0x000fe200024050ff */
[----:B------:R-:W-:Y:S01]  /*27170*/  IMAD.X R15, R19, 0x1, R23, P5 ;  /* 0x00000001130f7824 */ /* 0x000fe200028e0617 */
[----:B------:R-:W-:-:S03]  /*27180*/  LEA R10, P4, R154, R12, 0x2 ;  /* 0x0000000c9a0a7211 */ /* 0x000fc600078810ff */
[----:B------:R2:W-:Y:S01]  /*27190*/  @P2 STG.E desc[UR44][R8.64+0x4], R25 ;  /* 0x0000041908002986 */ /* 0x0005e2000c10192c */
[----:B0-----:R-:W-:Y:S01]  /*271a0*/  LEA.HI.X R11, R154, R13, R20, 0x2, P4 ;  /* 0x0000000d9a0b7211 */ /* 0x001fe200020f1414 */
[----:B------:R-:W-:Y:S08]  /*271b0*/  @!P3 BRA `(.L_x_291) ;  /* 0x000000000004b947 */ /* 0x000ff00003800000 */
[----:B------:R0:W5:Y:S02]  /*271c0*/  LDG.E.LTC128B R153, desc[UR44][R10.64] ;  /* 0x0000002c0a997981 */ /* 0x000164000c1e1920 */
.L_x_291:
[----:B------:R-:W-:Y:S05]  /*271d0*/  BSYNC B1 ;  /* 0x0000000000017941 */ /* 0x000fea0003800000 */
.L_x_290:
[----:B-----5:R-:W-:Y:S01]  /*271e0*/  LOP3.LUT R3, R153, 0xffffe000, RZ, 0xc0, !PT ;  /* 0xffffe00099037812 */ /* 0x020fe200078ec0ff */
[----:B------:R-:W-:Y:S01]  /*271f0*/  IMAD.WIDE.U32 R22, R22, UR42, R14 ;  /* 0x0000002a16167c25 */ /* 0x000fe2000f8e000e */
[----:B0-----:R-:W-:Y:S01]  /*27200*/  IADD3 R10, P2, R8, R161, RZ ;  /* 0x000000a1080a7210 */ /* 0x001fe20007f5e0ff */
[----:B------:R-:W-:Y:S01]  /*27210*/  BSSY B1, `(.L_x_292) ;  /* 0x000000c000017945 */ /* 0x000fe20003800000 */
[----:B------:R-:W-:Y:S01]  /*27220*/  ISETP.GT.AND P5, PT, R0, 0x1, P1 ;  /* 0x000000010000780c */ /* 0x000fe20000fa4270 */
[----:B------:R-:W-:Y:S01]  /*27230*/  FMUL R3, R3, R16 ;  /* 0x0000001003037220 */ /* 0x000fe20000400000 */
[----:B------:R-:W-:Y:S01]  /*27240*/  IADD3 R159, R159, R23, RZ ;  /* 0x000000179f9f7210 */ /* 0x000fe20007ffe0ff */
[----:B------:R-:W-:Y:S01]  /*27250*/  IMAD.X R11, R9, 0x1, R160, P2 ;  /* 0x00000001090b7824 */ /* 0x000fe200010e06a0 */
[----:B------:R-:W-:Y:S01]  /*27260*/  LEA R12, P4, R22, R12, 0x2 ;  /* 0x0000000c160c7211 */ /* 0x000fe200078810ff */
[----:B------:R-:W-:-:S03]  /*27270*/  FFMA R3, R26, R2, R3 ;  /* 0x000000021a037223 */ /* 0x000fc60000000003 */
[----:B------:R-:W-:Y:S02]  /*27280*/  LEA.HI.X R13, R22, R13, R159, 0x2, P4 ;  /* 0x0000000d160d7211 */ /* 0x000fe400020f149f */
[----:B------:R-:W-:-:S05]  /*27290*/  F2FP.TF32.F32.PACK_B R3, R3 ;  /* 0x00000003ff03723e */ /* 0x000fca00024050ff */
[----:B------:R0:W-:Y:S01]  /*272a0*/  @P3 STG.E desc[UR44][R10.64], R3 ;  /* 0x000000030a003986 */ /* 0x0001e2000c10192c */
[----:B------:R-:W-:Y:S05]  /*272b0*/  @!P5 BRA `(.L_x_293) ;  /* 0x000000000004d947 */ /* 0x000fea0003800000 */
[----:B------:R3:W5:Y:S02]  /*272c0*/  LDG.E.LTC128B R153, desc[UR44][R12.64+0x4] ;  /* 0x0000042c0c997981 */ /* 0x000764000c1e1920 */
.L_x_293:
[----:B------:R-:W-:Y:S05]  /*272d0*/  BSYNC B1 ;  /* 0x0000000000017941 */ /* 0x000fea0003800000 */
.L_x_292:
[----:B0----5:R-:W-:Y:S01]  /*272e0*/  LOP3.LUT R3, R153, 0xffffe000, RZ, 0xc0, !PT ;  /* 0xffffe00099037812 */ /* 0x021fe200078ec0ff */
[----:B------:R-:W-:Y:S01]  /*272f0*/  BSSY B1, `(.L_x_294) ;  /* 0x0000008000017945 */ /* 0x000fe20003800000 */
[----:B------:R-:W-:-:S03]  /*27300*/  ISETP.GT.AND P2, PT, R0, 0x8, P0 ;  /* 0x000000080000780c */ /* 0x000fc60000744270 */
[----:B------:R-:W-:-:S04]  /*27310*/  FMUL R14, R3, R16 ;  /* 0x00000010030e7220 */ /* 0x000fc80000400000 */
[----:B------:R-:W-:-:S05]  /*27320*/  FFMA R27, R27, R2, R14 ;  /* 0x000000021b1b7223 */ /* 0x000fca000000000e */
[----:B------:R-:W-:-:S05]  /*27330*/  F2FP.TF32.F32.PACK_B R27, R27 ;  /* 0x0000001bff1b723e */ /* 0x000fca00024050ff */
[----:B------:R0:W-:Y:S01]  /*27340*/  @P5 STG.E desc[UR44][R10.64+0x4], R27 ;  /* 0x0000041b0a005986 */ /* 0x0001e2000c10192c */
[----:B------:R-:W-:Y:S05]  /*27350*/  @!P2 BRA `(.L_x_295) ;  /* 0x000000000004a947 */ /* 0x000fea0003800000 */
[----:B------:R4:W5:Y:S02]  /*27360*/  LDG.E.LTC128B R153, desc[UR44][R6.64+0x20] ;  /* 0x0000202c06997981 */ /* 0x000964000c1e1920 */
.L_x_295:
[----:B------:R-:W-:Y:S05]  /*27370*/  BSYNC B1 ;  /* 0x0000000000017941 */ /* 0x000fea0003800000 */
.L_x_294:
[----:B-----5:R-:W-:Y:S01]  /*27380*/  LOP3.LUT R3, R153, 0xffffe000, RZ, 0xc0, !PT ;  /* 0xffffe00099037812 */ /* 0x020fe200078ec0ff */
        /* <DEDUP_REMOVED lines=8> */
.L_x_297:
[----:B------:R-:W-:Y:S05]  /*27410*/  BSYNC B1 ;  /* 0x0000000000017941 */ /* 0x000fea0003800000 */
.L_x_296:
        /* <DEDUP_REMOVED lines=9> */
.L_x_299:
[----:B------:R-:W-:Y:S05]  /*274b0*/  BSYNC B1 ;  /* 0x0000000000017941 */ /* 0x000fea0003800000 */
.L_x_298:
[----:B-----5:R-:W-:Y:S01]  /*274c0*/  LOP3.LUT R3, R153, 0xffffe000, RZ, 0xc0, !PT ;  /* 0xffffe00099037812 */ /* 0x020fe200078ec0ff */
[----:B------:R-:W-:Y:S01]  /*274d0*/  BSSY B1, `(.L_x_300) ;  /* 0x000000a000017945 */ /* 0x000fe20003800000 */
[----:B------:R-:W-:Y:S02]  /*274e0*/  IADD3 R10, P3, R161, R8, RZ ;  /* 0x00000008a10a7210 */ /* 0x000fe40007f7e0ff */
[----:B------:R-:W-:Y:S01]  /*274f0*/  ISETP.GT.AND P2, PT, R0, 0x9, P1 ;  /* 0x000000090000780c */ /* 0x000fe20000f44270 */
[----:B------:R-:W-:Y:S01]  /*27500*/  FMUL R3, R3, R16 ;  /* 0x0000001003037220 */ /* 0x000fe20000400000 */
[----:B------:R-:W-:-:S03]  /*27510*/  IADD3.X R11, R160, R9, RZ, P3, !PT ;  /* 0x00000009a00b7210 */ /* 0x000fc60001ffe4ff */
[----:B------:R-:W-:-:S05]  /*27520*/  FFMA R3, R30, R2, R3 ;  /* 0x000000021e037223 */ /* 0x000fca0000000003 */
[----:B------:R-:W-:-:S05]  /*27530*/  F2FP.TF32.F32.PACK_B R3, R3 ;  /* 0x00000003ff03723e */ /* 0x000fca00024050ff */
[----:B------:R0:W-:Y:S01]  /*27540*/  @P4 STG.E desc[UR44][R10.64+0x20], R3 ;  /* 0x000020030a004986 */ /* 0x0001e2000c10192c */
[----:B------:R-:W-:Y:S05]  /*27550*/  @!P2 BRA `(.L_x_301) ;  /* 0x000000000004a947 */ /* 0x000fea0003800000 */
[----:B------:R0:W5:Y:S02]  /*27560*/  LDG.E.LTC128B R153, desc[UR44][R12.64+0x24] ;  /* 0x0000242c0c997981 */ /* 0x000164000c1e1920 */
.L_x_301:
[----:B------:R-:W-:Y:S05]  /*27570*/  BSYNC B1 ;  /* 0x0000000000017941 */ /* 0x000fea0003800000 */
.L_x_300:
[----:B0----5:R-:W-:Y:S01]  /*27580*/  LOP3.LUT R3, R153, 0xffffe000, RZ, 0xc0, !PT ;  /* 0xffffe00099037812 */ /* 0x021fe200078ec0ff */
[----:B------:R-:W-:Y:S01]  /*27590*/  BSSY B1, `(.L_x_302) ;  /* 0x000000a000017945 */ /* 0x000fe20003800000 */
[----:B------:R-:W-:Y:S02]  /*275a0*/  IADD3 R4, P3, P4, R161, R4, R165 ;  /* 0x00000004a1047210 */ /* 0x000fe40007c7e0a5 */
[----:B------:R-:W-:Y:S01]  /*275b0*/  ISETP.GT.AND P5, PT, R0, 0x10, P0 ;  /* 0x000000100000780c */ /* 0x000fe200007a4270 */
[----:B------:R-:W-:Y:S01]  /*275c0*/  FMUL R10, R3, R16 ;  /* 0x00000010030a7220 */ /* 0x000fe20000400000 */
[----:B------:R-:W-:-:S03]  /*275d0*/  IADD3.X R5, R160, R5, R167, P3, P4 ;  /* 0x00000005a0057210 */ /* 0x000fc60001fe84a7 */
[----:B------:R-:W-:-:S05]  /*275e0*/  FFMA R31, R31, R2, R10 ;  /* 0x000000021f1f7223 */ /* 0x000fca000000000a */
[----:B------:R-:W-:-:S05]  /*275f0*/  F2FP.TF32.F32.PACK_B R31, R31 ;  /* 0x0000001fff1f723e */ /* 0x000fca00024050ff */
[----:B------:R0:W-:Y:S01]  /*27600*/  @P2 STG.E desc[UR44][R4.64+0x24], R31 ;  /* 0x0000241f04002986 */ /* 0x0001e2000c10192c */
[----:B------:R-:W-:Y:S05]  /*27610*/  @!P5 BRA `(.L_x_303) ;  /* 0x000000000004d947 */ /* 0x000fea0003800000 */
[----:B------:R0:W5:Y:S02]  /*27620*/  LDG.E.LTC128B R153, desc[UR44][R6.64+0x40] ;  /* 0x0000402c06997981 */ /* 0x000164000c1e1920 */
.L_x_303:
[----:B------:R-:W-:Y:S05]  /*27630*/  BSYNC B1 ;  /* 0x0000000000017941 */ /* 0x000fea0003800000 */
.L_x_302:
        /* <DEDUP_REMOVED lines=9> */
.L_x_305:
[----:B------:R-:W-:Y:S05]  /*276d0*/  BSYNC B1 ;  /* 0x0000000000017941 */ /* 0x000fea0003800000 */
.L_x_304:
        /* <DEDUP_REMOVED lines=9> */
.L_x_307:
[----:B------:R-:W-:Y:S05]  /*27770*/  BSYNC B1 ;  /* 0x0000000000017941 */ /* 0x000fea0003800000 */
.L_x_306:
        /* <DEDUP_REMOVED lines=9> */
.L_x_309:
[----:B------:R-:W-:Y:S05]  /*27810*/  BSYNC B1 ;  /* 0x0000000000017941 */ /* 0x000fea0003800000 */
.L_x_308:
        /* <DEDUP_REMOVED lines=9> */
.L_x_311:
[----:B------:R-:W-:Y:S05]  /*278b0*/  BSYNC B1 ;  /* 0x0000000000017941 */ /* 0x000fea0003800000 */
.L_x_310:
        /* <DEDUP_REMOVED lines=9> */
.L_x_313:
[----:B------:R-:W-:Y:S05]  /*27950*/  BSYNC B1 ;  /* 0x0000000000017941 */ /* 0x000fea0003800000 */
.L_x_312:
        /* <DEDUP_REMOVED lines=9> */
.L_x_315:
[----:B------:R-:W-:Y:S05]  /*279f0*/  BSYNC B1 ;  /* 0x0000000000017941 */ /* 0x000fea0003800000 */
.L_x_314:
        /* <DEDUP_REMOVED lines=9> */
.L_x_317:
[----:B------:R-:W-:Y:S05]  /*27a90*/  BSYNC B1 ;  /* 0x0000000000017941 */ /* 0x000fea0003800000 */
.L_x_316:
        /* <DEDUP_REMOVED lines=9> */
.L_x_319:
[----:B------:R-:W-:Y:S05]  /*27b30*/  BSYNC B1 ;  /* 0x0000000000017941 */ /* 0x000fea0003800000 */
.L_x_318:
        /* <DEDUP_REMOVED lines=9> */
.L_x_321:
[----:B------:R-:W-:Y:S05]  /*27bd0*/  BSYNC B1 ;  /* 0x0000000000017941 */ /* 0x000fea0003800000 */
.L_x_320:
        /* <DEDUP_REMOVED lines=9> */
.L_x_323:
[----:B------:R-:W-:Y:S05]  /*27c70*/  BSYNC B1 ;  /* 0x0000000000017941 */ /* 0x000fea0003800000 */
.L_x_322:
        /* <DEDUP_REMOVED lines=9> */
.L_x_325:
[----:B------:R-:W-:Y:S05]  /*27d10*/  BSYNC B1 ;  /* 0x0000000000017941 */ /* 0x000fea0003800000 */
.L_x_324:
        /* <DEDUP_REMOVED lines=9> */
.L_x_327:
[----:B------:R-:W-:Y:S05]  /*27db0*/  BSYNC B1 ;  /* 0x0000000000017941 */ /* 0x000fea0003800000 */
.L_x_326:
        /* <DEDUP_REMOVED lines=9> */
.L_x_329:
[----:B------:R-:W-:Y:S05]  /*27e50*/  BSYNC B1 ;  /* 0x0000000000017941 */ /* 0x000fea0003800000 */
.L_x_328:
        /* <DEDUP_REMOVED lines=9> */
.L_x_331:
[----:B------:R-:W-:Y:S05]  /*27ef0*/  BSYNC B1 ;  /* 0x0000000000017941 */ /* 0x000fea0003800000 */
.L_x_330:
        /* <DEDUP_REMOVED lines=9> */
.L_x_333:
[----:B------:R-:W-:Y:S05]  /*27f90*/  BSYNC B1 ;  /* 0x0000000000017941 */ /* 0x000fea0003800000 */
.L_x_332:
        /* <DEDUP_REMOVED lines=9> */
.L_x_335:
[----:B------:R-:W-:Y:S05]  /*28030*/  BSYNC B1 ;  /* 0x0000000000017941 */ /* 0x000fea0003800000 */
.L_x_334:
        /* <DEDUP_REMOVED lines=9> */
.L_x_337:
[----:B------:R-:W-:Y:S05]  /*280d0*/  BSYNC B1 ;  /* 0x0000000000017941 */ /* 0x000fea0003800000 */
.L_x_336:
        /* <DEDUP_REMOVED lines=9> */
.L_x_339:
[----:B------:R-:W-:Y:S05]  /*28170*/  BSYNC B1 ;  /* 0x0000000000017941 */ /* 0x000fea0003800000 */
.L_x_338:
        /* <DEDUP_REMOVED lines=9> */
.L_x_341:
[----:B------:R-:W-:Y:S05]  /*28210*/  BSYNC B1 ;  /* 0x0000000000017941 */ /* 0x000fea0003800000 */
.L_x_340:
        /* <DEDUP_REMOVED lines=9> */
.L_x_343:
[----:B------:R-:W-:Y:S05]  /*282b0*/  BSYNC B1 ;  /* 0x0000000000017941 */ /* 0x000fea0003800000 */
.L_x_342:
        /* <DEDUP_REMOVED lines=9> */
.L_x_345:
[----:B------:R-:W-:Y:S05]  /*28350*/  BSYNC B1 ;  /* 0x0000000000017941 */ /* 0x000fea0003800000 */
.L_x_344:
        /* <DEDUP_REMOVED lines=9> */
.L_x_347:
[----:B------:R-:W-:Y:S05]  /*283f0*/  BSYNC B1 ;  /* 0x0000000000017941 */ /* 0x000fea0003800000 */
.L_x_346:
        /* <DEDUP_REMOVED lines=9> */
.L_x_349:
[----:B------:R-:W-:Y:S05]  /*28490*/  BSYNC B1 ;  /* 0x0000000000017941 */ /* 0x000fea0003800000 */
.L_x_348:
        /* <DEDUP_REMOVED lines=9> */
.L_x_351:
[----:B------:R-:W-:Y:S05]  /*28530*/  BSYNC B1 ;  /* 0x0000000000017941 */ /* 0x000fea0003800000 */
.L_x_350:
        /* <DEDUP_REMOVED lines=9> */
.L_x_353:
[----:B------:R-:W-:Y:S05]  /*285d0*/  BSYNC B1 ;  /* 0x0000000000017941 */ /* 0x000fea0003800000 */
.L_x_352:
        /* <DEDUP_REMOVED lines=9> */
.L_x_355:
[----:B------:R-:W-:Y:S05]  /*28670*/  BSYNC B1 ;  /* 0x0000000000017941 */ /* 0x000fea0003800000 */
.L_x_354:
        /* <DEDUP_REMOVED lines=9> */
.L_x_357:
[----:B------:R-:W-:Y:S05]  /*28710*/  BSYNC B1 ;  /* 0x0000000000017941 */ /* 0x000fea0003800000 */
.L_x_356:
        /* <DEDUP_REMOVED lines=9> */
.L_x_359:
[----:B------:R-:W-:Y:S05]  /*287b0*/  BSYNC B1 ;  /* 0x0000000000017941 */ /* 0x000fea0003800000 */
.L_x_358:
        /* <DEDUP_REMOVED lines=9> */
.L_x_361:
[----:B------:R-:W-:Y:S05]  /*28850*/  BSYNC B1 ;  /* 0x0000000000017941 */ /* 0x000fea0003800000 */
.L_x_360:
        /* <DEDUP_REMOVED lines=9> */
.L_x_363:
[----:B------:R-:W-:Y:S05]  /*288f0*/  BSYNC B1 ;  /* 0x0000000000017941 */ /* 0x000fea0003800000 */
.L_x_362:
        /* <DEDUP_REMOVED lines=9> */
.L_x_365:
[----:B------:R-:W-:Y:S05]  /*28990*/  BSYNC B1 ;  /* 0x0000000000017941 */ /* 0x000fea0003800000 */
.L_x_364:
        /* <DEDUP_REMOVED lines=9> */
.L_x_367:
[----:B------:R-:W-:Y:S05]  /*28a30*/  BSYNC B1 ;  /* 0x0000000000017941 */ /* 0x000fea0003800000 */
.L_x_366:
        /* <DEDUP_REMOVED lines=9> */
.L_x_369:
[----:B------:R-:W-:Y:S05]  /*28ad0*/  BSYNC B1 ;  /* 0x0000000000017941 */ /* 0x000fea0003800000 */
.L_x_368:
        /* <DEDUP_REMOVED lines=9> */
.L_x_371:
[----:B------:R-:W-:Y:S05]  /*28b70*/  BSYNC B1 ;  /* 0x0000000000017941 */ /* 0x000fea0003800000 */
.L_x_370:
        /* <DEDUP_REMOVED lines=9> */
.L_x_373:
[----:B------:R-:W-:Y:S05]  /*28c10*/  BSYNC B1 ;  /* 0x0000000000017941 */ /* 0x000fea0003800000 */
.L_x_372:
        /* <DEDUP_REMOVED lines=9> */
.L_x_375:
[----:B------:R-:W-:Y:S05]  /*28cb0*/  BSYNC B1 ;  /* 0x0000000000017941 */ /* 0x000fea0003800000 */
.L_x_374:
        /* <DEDUP_REMOVED lines=9> */
.L_x_377:
[----:B------:R-:W-:Y:S05]  /*28d50*/  BSYNC B1 ;  /* 0x0000000000017941 */ /* 0x000fea0003800000 */
.L_x_376:
        /* <DEDUP_REMOVED lines=9> */
.L_x_379:
[----:B------:R-:W-:Y:S05]  /*28df0*/  BSYNC B1 ;  /* 0x0000000000017941 */ /* 0x000fea0003800000 */
.L_x_378:
        /* <DEDUP_REMOVED lines=9> */
.L_x_381:
[----:B------:R-:W-:Y:S05]  /*28e90*/  BSYNC B1 ;  /* 0x0000000000017941 */ /* 0x000fea0003800000 */
.L_x_380:
        /* <DEDUP_REMOVED lines=9> */
.L_x_383:
[----:B------:R-:W-:Y:S05]  /*28f30*/  BSYNC B1 ;  /* 0x0000000000017941 */ /* 0x000fea0003800000 */
.L_x_382:
        /* <DEDUP_REMOVED lines=9> */
.L_x_385:
[----:B------:R-:W-:Y:S05]  /*28fd0*/  BSYNC B1 ;  /* 0x0000000000017941 */ /* 0x000fea0003800000 */
.L_x_384:
        /* <DEDUP_REMOVED lines=9> */
.L_x_387:
[----:B------:R-:W-:Y:S05]  /*29070*/  BSYNC B1 ;  /* 0x0000000000017941 */ /* 0x000fea0003800000 */
.L_x_386:
        /* <DEDUP_REMOVED lines=9> */
.L_x_389:
[----:B------:R-:W-:Y:S05]  /*29110*/  BSYNC B1 ;  /* 0x0000000000017941 */ /* 0x000fea0003800000 */
.L_x_388:
        /* <DEDUP_REMOVED lines=9> */
.L_x_391:
[----:B------:R-:W-:Y:S05]  /*291b0*/  BSYNC B1 ;  /* 0x0000000000017941 */ /* 0x000fea0003800000 */
.L_x_390:
        /* <DEDUP_REMOVED lines=9> */
.L_x_393:
[----:B------:R-:W-:Y:S05]  /*29250*/  BSYNC B1 ;  /* 0x0000000000017941 */ /* 0x000fea0003800000 */
.L_x_392:
        /* <DEDUP_REMOVED lines=9> */
.L_x_395:
[----:B------:R-:W-:Y:S05]  /*292f0*/  BSYNC B1 ;  /* 0x0000000000017941 */ /* 0x000fea0003800000 */
.L_x_394:
        /* <DEDUP_REMOVED lines=9> */
.L_x_397:
[----:B------:R-:W-:Y:S05]  /*29390*/  BSYNC B1 ;  /* 0x0000000000017941 */ /* 0x000fea0003800000 */
.L_x_396:
        /* <DEDUP_REMOVED lines=9> */
.L_x_399:
[----:B------:R-:W-:Y:S05]  /*29430*/  BSYNC B1 ;  /* 0x0000000000017941 */ /* 0x000fea0003800000 */
.L_x_398:
        /* <DEDUP_REMOVED lines=9> */
.L_x_401:
[----:B------:R-:W-:Y:S05]  /*294d0*/  BSYNC B1 ;  /* 0x0000000000017941 */ /* 0x000fea0003800000 */
.L_x_400:
        /* <DEDUP_REMOVED lines=9> */
.L_x_403:
[----:B------:R-:W-:Y:S05]  /*29570*/  BSYNC B1 ;  /* 0x0000000000017941 */ /* 0x000fea0003800000 */
.L_x_402:
        /* <DEDUP_REMOVED lines=9> */
.L_x_405:
[----:B------:R-:W-:Y:S05]  /*29610*/  BSYNC B1 ;  /* 0x0000000000017941 */ /* 0x000fea0003800000 */
.L_x_404:
        /* <DEDUP_REMOVED lines=9> */
.L_x_407:
[----:B------:R-:W-:Y:S05]  /*296b0*/  BSYNC B1 ;  /* 0x0000000000017941 */ /* 0x000fea0003800000 */
.L_x_406:
        /* <DEDUP_REMOVED lines=9> */
.L_x_409:
[----:B------:R-:W-:Y:S05]  /*29750*/  BSYNC B1 ;  /* 0x0000000000017941 */ /* 0x000fea0003800000 */
.L_x_408:
        /* <DEDUP_REMOVED lines=9> */
.L_x_411:
[----:B------:R-:W-:Y:S05]  /*297f0*/  BSYNC B1 ;  /* 0x0000000000017941 */ /* 0x000fea0003800000 */
.L_x_410:
        /* <DEDUP_REMOVED lines=9> */
.L_x_413:
[----:B------:R-:W-:Y:S05]  /*29890*/  BSYNC B1 ;  /* 0x0000000000017941 */ /* 0x000fea0003800000 */
.L_x_412:
        /* <DEDUP_REMOVED lines=9> */
.L_x_415:
[----:B------:R-:W-:Y:S05]  /*29930*/  BSYNC B1 ;  /* 0x0000000000017941 */ /* 0x000fea0003800000 */
.L_x_414:
        /* <DEDUP_REMOVED lines=9> */
.L_x_417:
[----:B------:R-:W-:Y:S05]  /*299d0*/  BSYNC B1 ;  /* 0x0000000000017941 */ /* 0x000fea0003800000 */
.L_x_416:
        /* <DEDUP_REMOVED lines=9> */
.L_x_419:
[----:B------:R-:W-:Y:S05]  /*29a70*/  BSYNC B1 ;  /* 0x0000000000017941 */ /* 0x000fea0003800000 */
.L_x_418:
        /* <DEDUP_REMOVED lines=9> */
.L_x_421:
[----:B------:R-:W-:Y:S05]  /*29b10*/  BSYNC B1 ;  /* 0x0000000000017941 */ /* 0x000fea0003800000 */
.L_x_420:
        /* <DEDUP_REMOVED lines=9> */
.L_x_423:
[----:B------:R-:W-:Y:S05]  /*29bb0*/  BSYNC B1 ;  /* 0x0000000000017941 */ /* 0x000fea0003800000 */
.L_x_422:
        /* <DEDUP_REMOVED lines=9> */
.L_x_425:
[----:B------:R-:W-:Y:S05]  /*29c50*/  BSYNC B1 ;  /* 0x0000000000017941 */ /* 0x000fea0003800000 */
.L_x_424:
        /* <DEDUP_REMOVED lines=9> */
.L_x_427:
[----:B------:R-:W-:Y:S05]  /*29cf0*/  BSYNC B1 ;  /* 0x0000000000017941 */ /* 0x000fea0003800000 */
.L_x_426:
        /* <DEDUP_REMOVED lines=9> */
.L_x_429:
[----:B------:R-:W-:Y:S05]  /*29d90*/  BSYNC B1 ;  /* 0x0000000000017941 */ /* 0x000fea0003800000 */
.L_x_428:
        /* <DEDUP_REMOVED lines=9> */
.L_x_431:
[----:B------:R-:W-:Y:S05]  /*29e30*/  BSYNC B1 ;  /* 0x0000000000017941 */ /* 0x000fea0003800000 */
.L_x_430:
        /* <DEDUP_REMOVED lines=9> */
.L_x_433:
[----:B------:R-:W-:Y:S05]  /*29ed0*/  BSYNC B1 ;  /* 0x0000000000017941 */ /* 0x000fea0003800000 */
.L_x_432:
        /* <DEDUP_REMOVED lines=9> */
.L_x_435:
[----:B------:R-:W-:Y:S05]  /*29f70*/  BSYNC B1 ;  /* 0x0000000000017941 */ /* 0x000fea0003800000 */
.L_x_434:
        /* <DEDUP_REMOVED lines=9> */
.L_x_437:
[----:B------:R-:W-:Y:S05]  /*2a010*/  BSYNC B1 ;  /* 0x0000000000017941 */ /* 0x000fea0003800000 */
.L_x_436:
        /* <DEDUP_REMOVED lines=9> */
.L_x_439:
[----:B------:R-:W-:Y:S05]  /*2a0b0*/  BSYNC B1 ;  /* 0x0000000000017941 */ /* 0x000fea0003800000 */
.L_x_438:
        /* <DEDUP_REMOVED lines=9> */
.L_x_441:
[----:B------:R-:W-:Y:S05]  /*2a150*/  BSYNC B1 ;  /* 0x0000000000017941 */ /* 0x000fea0003800000 */
.L_x_440:
        /* <DEDUP_REMOVED lines=9> */
.L_x_443:
[----:B------:R-:W-:Y:S05]  /*2a1f0*/  BSYNC B1 ;  /* 0x0000000000017941 */ /* 0x000fea0003800000 */
.L_x_442:
        /* <DEDUP_REMOVED lines=9> */
.L_x_445:
[----:B------:R-:W-:Y:S05]  /*2a290*/  BSYNC B1 ;  /* 0x0000000000017941 */ /* 0x000fea0003800000 */
.L_x_444:
        /* <DEDUP_REMOVED lines=9> */
.L_x_447:
[----:B------:R-:W-:Y:S05]  /*2a330*/  BSYNC B1 ;  /* 0x0000000000017941 */ /* 0x000fea0003800000 */
.L_x_446:
        /* <DEDUP_REMOVED lines=9> */
.L_x_449:
[----:B------:R-:W-:Y:S05]  /*2a3d0*/  BSYNC B1 ;  /* 0x0000000000017941 */ /* 0x000fea0003800000 */
.L_x_448:
        /* <DEDUP_REMOVED lines=9> */
.L_x_451:
[----:B------:R-:W-:Y:S05]  /*2a470*/  BSYNC B1 ;  /* 0x0000000000017941 */ /* 0x000fea0003800000 */
.L_x_450:
        /* <DEDUP_REMOVED lines=9> */
.L_x_453:
[----:B------:R-:W-:Y:S05]  /*2a510*/  BSYNC B1 ;  /* 0x0000000000017941 */ /* 0x000fea0003800000 */
.L_x_452:
        /* <DEDUP_REMOVED lines=9> */
.L_x_455:
[----:B------:R-:W-:Y:S05]  /*2a5b0*/  BSYNC B1 ;  /* 0x0000000000017941 */ /* 0x000fea0003800000 */
.L_x_454:
        /* <DEDUP_REMOVED lines=9> */
.L_x_457:
[----:B------:R-:W-:Y:S05]  /*2a650*/  BSYNC B1 ;  /* 0x0000000000017941 */ /* 0x000fea0003800000 */
.L_x_456:
        /* <DEDUP_REMOVED lines=9> */
.L_x_459:
[----:B------:R-:W-:Y:S05]  /*2a6f0*/  BSYNC B1 ;  /* 0x0000000000017941 */ /* 0x000fea0003800000 */
.L_x_458:
        /* <DEDUP_REMOVED lines=9> */
.L_x_461:
[----:B------:R-:W-:Y:S05]  /*2a790*/  BSYNC B1 ;  /* 0x0000000000017941 */ /* 0x000fea0003800000 */
.L_x_460:
        /* <DEDUP_REMOVED lines=9> */
.L_x_463:
[----:B------:R-:W-:Y:S05]  /*2a830*/  BSYNC B1 ;  /* 0x0000000000017941 */ /* 0x000fea0003800000 */
.L_x_462:
        /* <DEDUP_REMOVED lines=9> */
.L_x_465:
[----:B------:R-:W-:Y:S05]  /*2a8d0*/  BSYNC B1 ;  /* 0x0000000000017941 */ /* 0x000fea0003800000 */
.L_x_464:
        /* <DEDUP_REMOVED lines=9> */
.L_x_467:
[----:B------:R-:W-:Y:S05]  /*2a970*/  BSYNC B1 ;  /* 0x0000000000017941 */ /* 0x000fea0003800000 */
.L_x_466:
        /* <DEDUP_REMOVED lines=9> */
.L_x_469:
[----:B------:R-:W-:Y:S05]  /*2aa10*/  BSYNC B1 ;  /* 0x0000000000017941 */ /* 0x000fea0003800000 */
.L_x_468:
        /* <DEDUP_REMOVED lines=9> */
.L_x_471:
[----:B------:R-:W-:Y:S05]  /*2aab0*/  BSYNC B1 ;  /* 0x0000000000017941 */ /* 0x000fea0003800000 */
.L_x_470:
        /* <DEDUP_REMOVED lines=9> */
.L_x_473:
[----:B------:R-:W-:Y:S05]  /*2ab50*/  BSYNC B1 ;  /* 0x0000000000017941 */ /* 0x000fea0003800000 */
.L_x_472:
        /* <DEDUP_REMOVED lines=9> */
.L_x_475:
[----:B------:R-:W-:Y:S05]  /*2abf0*/  BSYNC B1 ;  /* 0x0000000000017941 */ /* 0x000fea0003800000 */
.L_x_474:
        /* <DEDUP_REMOVED lines=9> */
.L_x_477:
[----:B------:R-:W-:Y:S05]  /*2ac90*/  BSYNC B1 ;  /* 0x0000000000017941 */ /* 0x000fea0003800000 */
.L_x_476:
        /* <DEDUP_REMOVED lines=9> */
.L_x_479:
[----:B------:R-:W-:Y:S05]  /*2ad30*/  BSYNC B1 ;  /* 0x0000000000017941 */ /* 0x000fea0003800000 */
.L_x_478:
        /* <DEDUP_REMOVED lines=9> */
.L_x_481:
[----:B------:R-:W-:Y:S05]  /*2add0*/  BSYNC B1 ;  /* 0x0000000000017941 */ /* 0x000fea0003800000 */
.L_x_480:
        /* <DEDUP_REMOVED lines=9> */
.L_x_483:
[----:B------:R-:W-:Y:S05]  /*2ae70*/  BSYNC B1 ;  /* 0x0000000000017941 */ /* 0x000fea0003800000 */
.L_x_482:
        /* <DEDUP_REMOVED lines=9> */
.L_x_485:
[----:B------:R-:W-:Y:S05]  /*2af10*/  BSYNC B1 ;  /* 0x0000000000017941 */ /* 0x000fea0003800000 */
.L_x_484:
        /* <DEDUP_REMOVED lines=9> */
.L_x_487:
[----:B------:R-:W-:Y:S05]  /*2afb0*/  BSYNC B1 ;  /* 0x0000000000017941 */ /* 0x000fea0003800000 */
.L_x_486:
        /* <DEDUP_REMOVED lines=9> */
.L_x_489:
[----:B------:R-:W-:Y:S05]  /*2b050*/  BSYNC B1 ;  /* 0x0000000000017941 */ /* 0x000fea0003800000 */
.L_x_488:
        /* <DEDUP_REMOVED lines=9> */
.L_x_491:
[----:B------:R-:W-:Y:S05]  /*2b0f0*/  BSYNC B1 ;  /* 0x0000000000017941 */ /* 0x000fea0003800000 */
.L_x_490:
        /* <DEDUP_REMOVED lines=9> */
.L_x_493:
[----:B------:R-:W-:Y:S05]  /*2b190*/  BSYNC B1 ;  /* 0x0000000000017941 */ /* 0x000fea0003800000 */
.L_x_492:
        /* <DEDUP_REMOVED lines=9> */
.L_x_495:
[----:B------:R-:W-:Y:S05]  /*2b230*/  BSYNC B1 ;  /* 0x0000000000017941 */ /* 0x000fea0003800000 */
.L_x_494:
        /* <DEDUP_REMOVED lines=9> */
.L_x_497:
[----:B------:R-:W-:Y:S05]  /*2b2d0*/  BSYNC B1 ;  /* 0x0000000000017941 */ /* 0x000fea0003800000 */
.L_x_496:
        /* <DEDUP_REMOVED lines=9> */
.L_x_499:
[----:B------:R-:W-:Y:S05]  /*2b370*/  BSYNC B1 ;  /* 0x0000000000017941 */ /* 0x000fea0003800000 */
.L_x_498:
        /* <DEDUP_REMOVED lines=9> */
.L_x_501:
[----:B------:R-:W-:Y:S05]  /*2b410*/  BSYNC B1 ;  /* 0x0000000000017941 */ /* 0x000fea0003800000 */
.L_x_500:
        /* <DEDUP_REMOVED lines=9> */
.L_x_503:
[----:B------:R-:W-:Y:S05]  /*2b4b0*/  BSYNC B1 ;  /* 0x0000000000017941 */ /* 0x000fea0003800000 */
.L_x_502:
        /* <DEDUP_REMOVED lines=9> */
.L_x_505:
[----:B------:R-:W-:Y:S05]  /*2b550*/  BSYNC B1 ;  /* 0x0000000000017941 */ /* 0x000fea0003800000 */
.L_x_504:
        /* <DEDUP_REMOVED lines=9> */
.L_x_507:
[----:B------:R-:W-:Y:S05]  /*2b5f0*/  BSYNC B1 ;  /* 0x0000000000017941 */ /* 0x000fea0003800000 */
.L_x_506:
        /* <DEDUP_REMOVED lines=9> */
.L_x_509:
[----:B------:R-:W-:Y:S05]  /*2b690*/  BSYNC B1 ;  /* 0x0000000000017941 */ /* 0x000fea0003800000 */
.L_x_508:
        /* <DEDUP_REMOVED lines=9> */
.L_x_511:
[----:B------:R-:W-:Y:S05]  /*2b730*/  BSYNC B1 ;  /* 0x0000000000017941 */ /* 0x000fea0003800000 */
.L_x_510:
        /* <DEDUP_REMOVED lines=9> */
.L_x_513:
[----:B------:R-:W-:Y:S05]  /*2b7d0*/  BSYNC B1 ;  /* 0x0000000000017941 */ /* 0x000fea0003800000 */
.L_x_512:
        /* <DEDUP_REMOVED lines=9> */
.L_x_515:
[----:B------:R-:W-:Y:S05]  /*2b870*/  BSYNC B1 ;  /* 0x0000000000017941 */ /* 0x000fea0003800000 */
.L_x_514:
        /* <DEDUP_REMOVED lines=9> */
.L_x_517:
[----:B------:R-:W-:Y:S05]  /*2b910*/  BSYNC B1 ;  /* 0x0000000000017941 */ /* 0x000fea0003800000 */
.L_x_516:
        /* <DEDUP_REMOVED lines=9> */
.L_x_519:
[----:B------:R-:W-:Y:S05]  /*2b9b0*/  BSYNC B1 ;  /* 0x0000000000017941 */ /* 0x000fea0003800000 */
.L_x_518:
        /* <DEDUP_REMOVED lines=9> */
.L_x_521:
[----:B------:R-:W-:Y:S05]  /*2ba50*/  BSYNC B1 ;  /* 0x0000000000017941 */ /* 0x000fea0003800000 */
.L_x_520:
        /* <DEDUP_REMOVED lines=9> */
.L_x_523:
[----:B------:R-:W-:Y:S05]  /*2baf0*/  BSYNC B1 ;  /* 0x0000000000017941 */ /* 0x000fea0003800000 */
.L_x_522:
        /* <DEDUP_REMOVED lines=9> */
.L_x_525:
[----:B------:R-:W-:Y:S05]  /*2bb90*/  BSYNC B1 ;  /* 0x0000000000017941 */ /* 0x000fea0003800000 */
.L_x_524:
        /* <DEDUP_REMOVED lines=9> */
.L_x_527:
[----:B------:R-:W-:Y:S05]  /*2bc30*/  BSYNC B1 ;  /* 0x0000000000017941 */ /* 0x000fea0003800000 */
.L_x_526:
        /* <DEDUP_REMOVED lines=9> */
.L_x_529:
[----:B------:R-:W-:Y:S05]  /*2bcd0*/  BSYNC B1 ;  /* 0x0000000000017941 */ /* 0x000fea0003800000 */
.L_x_528:
        /* <DEDUP_REMOVED lines=9> */
.L_x_531:
[----:B------:R-:W-:Y:S05]  /*2bd70*/  BSYNC B1 ;  /* 0x0000000000017941 */ /* 0x000fea0003800000 */
.L_x_530:
        /* <DEDUP_REMOVED lines=9> */
.L_x_533:
[----:B------:R-:W-:Y:S05]  /*2be10*/  BSYNC B1 ;  /* 0x0000000000017941 */ /* 0x000fea0003800000 */
.L_x_532:
        /* <DEDUP_REMOVED lines=9> */
.L_x_535:
[----:B------:R-:W-:Y:S05]  /*2beb0*/  BSYNC B1 ;  /* 0x0000000000017941 */ /* 0x000fea0003800000 */
.L_x_534:
        /* <DEDUP_REMOVED lines=9> */
.L_x_537:
[----:B------:R-:W-:Y:S05]  /*2bf50*/  BSYNC B1 ;  /* 0x0000000000017941 */ /* 0x000fea0003800000 */
.L_x_536:
[----:B0----5:R-:W-:Y:S01]  /*2bf60*/  LOP3.LUT R3, R153, 0xffffe000, RZ, 0xc0, !PT ;  /* 0xffffe00099037812 */ /* 0x021fe200078ec0ff */
[----:B------:R-:W-:Y:S01]  /*2bf70*/  BSSY B1, `(.L_x_538) ;  /* 0x0000008000017945 */ /* 0x000fe20003800000 */
[----:B------:R-:W-:-:S03]  /*2bf80*/  ISETP.GT.AND P2, PT, R0, 0xf8, P1 ;  /* 0x000000f80000780c */ /* 0x000fc60000f44270 */
[----:B-1--4-:R-:W-:-:S04]  /*2bf90*/  FMUL R6, R3, R16 ;  /* 0x0000001003067220 */ /* 0x012fc80000400000 */
[----:B------:R-:W-:-:S05]  /*2bfa0*/  FFMA R149, R149, R2, R6 ;  /* 0x0000000295957223 */ /* 0x000fca0000000006 */
[----:B------:R-:W-:-:S05]  /*2bfb0*/  F2FP.TF32.F32.PACK_B R149, R149 ;  /* 0x00000095ff95723e */ /* 0x000fca00024050ff */
[----:B------:R0:W-:Y:S01]  /*2bfc0*/  @P0 STG.E desc[UR44][R8.64+0x3e4], R149 ;  /* 0x0003e49508000986 */ /* 0x0001e2000c10192c */
[----:B------:R-:W-:Y:S05]  /*2bfd0*/  @!P2 BRA `(.L_x_539) ;  /* 0x000000000004a947 */ /* 0x000fea0003800000 */
[----:B------:R1:W5:Y:S02]  /*2bfe0*/  LDG.E.LTC128B R153, desc[UR44][R12.64+0x3e0] ;  /* 0x0003e02c0c997981 */ /* 0x000364000c1e1920 */
.L_x_539:
[----:B------:R-:W-:Y:S05]  /*2bff0*/  BSYNC B1 ;  /* 0x0000000000017941 */ /* 0x000fea0003800000 */
.L_x_538:
        /* <DEDUP_REMOVED lines=9> */
.L_x_541:
[----:B------:R-:W-:Y:S05]  /*2c090*/  BSYNC B1 ;  /* 0x0000000000017941 */ /* 0x000fea0003800000 */
.L_x_540:
[----:B------:R-:W-:Y:S05]  /*2c0a0*/  @!P1 BRA `(.L_x_542) ;  /* 0x00000050004c9947 */ /* 0x000fea0003800000 */
[----:B-----5:R-:W-:-:S05]  /*2c0b0*/  LOP3.LUT R153, R153, 0xffffe000, RZ, 0xc0, !PT ;  /* 0xffffe00099997812 */ /* 0x020fca00078ec0ff */
[----:B------:R-:W-:-:S04]  /*2c0c0*/  FMUL R0, R153, R16 ;  /* 0x0000001099007220 */ /* 0x000fc80000400000 */
[----:B------:R-:W-:-:S05]  /*2c0d0*/  FFMA R151, R151, R2, R0 ;  /* 0x0000000297977223 */ /* 0x000fca0000000000 */
[----:B------:R-:W-:-:S05]  /*2c0e0*/  F2FP.TF32.F32.PACK_B R151, R151 ;  /* 0x00000097ff97723e */ /* 0x000fca00024050ff */
[----:B------:R0:W-:Y:S01]  /*2c0f0*/  STG.E desc[UR44][R4.64+0x3e4], R151 ;  /* 0x0003e49704007986 */ /* 0x0001e2000c10192c */
[----:B------:R-:W-:Y:S05]  /*2c100*/  BRA `(.L_x_542) ;  /* 0x0000005000347947 */ /* 0x000fea0003800000 */
.L_x_35:
[----:B------:R-:W2:Y:S01]  /*2c110*/  LDL.LU R3, [R1] ;  /* 0x0000000001037983 */ /* 0x000ea20000300800 */
[----:B------:R-:W-:-:S03]  /*2c120*/  ULDC.64 UR4, c[0x0][0x5c0] ;  /* 0x0001700000047ab9 */ /* 0x000fc60000000a00 */
[----:B------:R-:W3:Y:S04]  /*2c130*/  LDL.LU R9, [R1+0x8] ;  /* 0x0000080001097983 */ /* 0x000ee80000300800 */
[----:B------:R-:W4:Y:S04]  /*2c140*/  LDL.LU R8, [R1+0x54] ;  /* 0x0000540001087983 */ /* 0x000f280000300800 */
[----:B------:R-:W5:Y:S04]  /*2c150*/  LDL.LU R235, [R1+0x8c] ;  /* 0x00008c0001eb7983 */ /* 0x000f680000300800 */
        /* <DEDUP_REMOVED lines=91> */
[----:B------:R-:W5:Y:S01]  /*2c710*/  LDL.LU R12, [R1+0x1fc] ;  /* 0x0001fc00010c7983 */ /* 0x000f620000300800 */
[----:B--2---:R-:W-:Y:S01]  /*2c720*/  FMUL R3, R3, R2 ;  /* 0x0000000203037220 */ /* 0x004fe20000400000 */
[----:B------:R-:W-:-:S02]  /*2c730*/  LEA R4, P0, R6, UR4, 0x2 ;  /* 0x0000000406047c11 */ /* 0x000fc4000f8010ff */
[----:B------:R-:W2:Y:S02]  /*2c740*/  LDL.LU R7, [R1+0x4] ;  /* 0x0000040001077983 */ /* 0x000ea40000300800 */
[----:B------:R-:W-:Y:S02]  /*2c750*/  LEA.HI.X R5, R6, UR5, R10, 0x2, P0 ;  /* 0x0000000506057c11 */ /* 0x000fe400080f140a */
[----:B------:R-:W-:Y:S01]  /*2c760*/  F2FP.TF32.F32.PACK_B R3, R3 ;  /* 0x00000003ff03723e */ /* 0x000fe200024050ff */
[----:B------:R-:W5:Y:S01]  /*2c770*/  LDL.LU R10, [R1+0x5c] ;  /* 0x00005c00010a7983 */ /* 0x000f620000300800 */
[----:B------:R-:W-:-:S03]  /*2c780*/  ISETP.GT.AND P0, PT, R0, 0x1, P3 ;  /* 0x000000010000780c */ /* 0x000fc60001f04270 */
[----:B------:R2:W-:Y:S01]  /*2c790*/  @P1 STG.E desc[UR44][R4.64], R3 ;  /* 0x0000000304001986 */ /* 0x0005e2000c10192c */
[----:B------:R-:W-:Y:S01]  /*2c7a0*/  ISETP.GT.AND P2, PT, R158, 0x8, PT ;  /* 0x000000089e00780c */ /* 0x000fe20003f44270 */
[----:B--2---:R-:W-:-:S05]  /*2c7b0*/  FMUL R3, R7, R2 ;  /* 0x0000000207037220 */ /* 0x004fca0000400000 */
[----:B------:R-:W-:-:S05]  /*2c7c0*/  F2FP.TF32.F32.PACK_B R3, R3 ;  /* 0x00000003ff03723e */ /* 0x000fca00024050ff */
[----:B------:R0:W-:Y:S04]  /*2c7d0*/  @P0 STG.E desc[UR44][R4.64+0x4], R3 ;  /* 0x0000040304000986 */ /* 0x0001e8000c10192c */
[----:B0-----:R-:W2:Y:S01]  /*2c7e0*/  LDL.LU R3, [R1+0xc] ;  /* 0x00000c0001037983 */ /* 0x001ea20000300800 */
[----:B------:R-:W-:Y:S01]  /*2c7f0*/  USHF.L.U32 UR5, UR8, 0x5, URZ ;  /* 0x0000000508057899 */ /* 0x000fe2000800063f */
[----:B------:R-:W-:Y:S01]  /*2c800*/  ISETP.GT.AND P0, PT, R0, RZ, P2 ;  /* 0x000000ff0000720c */ /* 0x000fe20001704270 */
[----:B------:R-:W-:Y:S01]  /*2c810*/  USHF.L.U64.HI UR4, UR8, 0x5, UR9 ;  /* 0x0000000508047899 */ /* 0x000fe20008010209 */
[----:B---3--:R-:W-:-:S03]  /*2c820*/  FMUL R9, R9, R2 ;  /* 0x0000000209097220 */ /* 0x008fc60000400000 */
[----:B------:R-:W-:Y:S02]  /*2c830*/  IADD3 R6, P1, R4, UR5, RZ ;  /* 0x0000000504067c10 */ /* 0x000fe4000ff3e0ff */
[----:B------:R-:W-:Y:S02]  /*2c840*/  F2FP.TF32.F32.PACK_B R9, R9 ;  /* 0x00000009ff09723e */ /* 0x000fe400024050ff */
[----:B------:R-:W-:-:S05]  /*2c850*/  IADD3.X R7, R5, UR4, RZ, P1, !PT ;  /* 0x0000000405077c10 */ /* 0x000fca0008ffe4ff */
[----:B------:R0:W-:Y:S01]  /*2c860*/  @P0 STG.E desc[UR44][R6.64], R9 ;  /* 0x0000000906000986 */ /* 0x0001e2000c10192c */
[----:B------:R-:W-:-:S03]  /*2c870*/  ISETP.GT.AND P0, PT, R0, 0x1, P2 ;  /* 0x000000010000780c */ /* 0x000fc60001704270 */
[----:B0-----:R-:W3:Y:S01]  /*2c880*/  LDL.LU R9, [R1+0x60] ;  /* 0x0000600001097983 */ /* 0x001ee20000300800 */
[----:B--2---:R-:W-:-:S05]  /*2c890*/  FMUL R3, R3, R2 ;  /* 0x0000000203037220 */ /* 0x004fca0000400000 */
[----:B------:R-:W-:-:S05]  /*2c8a0*/  F2FP.TF32.F32.PACK_B R3, R3 ;  /* 0x00000003ff03723e */ /* 0x000fca00024050ff */
[----:B------:R0:W-:Y:S04]  /*2c8b0*/  @P0 STG.E desc[UR44][R6.64+0x4], R3 ;  /* 0x0000040306000986 */ /* 0x0001e8000c10192c */
[----:B0-----:R-:W2:Y:S01]  /*2c8c0*/  LDL.LU R3, [R1+0x10] ;  /* 0x0000100001037983 */ /* 0x001ea20000300800 */
[----:B------:R-:W-:Y:S01]  /*2c8d0*/  ISETP.GT.AND P0, PT, R0, 0x8, P3 ;  /* 0x000000080000780c */ /* 0x000fe20001f04270 */
[----:B--2---:R-:W-:-:S05]  /*2c8e0*/  FMUL R3, R3, R2 ;  /* 0x0000000203037220 */ /* 0x004fca0000400000 */
[----:B------:R-:W-:-:S07]  /*2c8f0*/  F2FP.TF32.F32.PACK_B R3, R3 ;  /* 0x00000003ff03723e */ /* 0x000fce00024050ff */
        /* <DEDUP_REMOVED lines=82> */
[C---:B------:R-:W-:Y:S02]  /*2ce20*/  ISETP.GT.AND P1, PT, R0.reuse, 0x29, P3 ;  /* 0x000000290000780c */ /* 0x040fe40001f24270 */
[----:B------:R-:W-:Y:S01]  /*2ce30*/  ISETP.GT.AND P0, PT, R0, 0x28, P2 ;  /* 0x000000280000780c */ /* 0x000fe20001704270 */
[----:B----4-:R-:W-:-:S05]  /*2ce40*/  FMUL R8, R8, R2 ;  /* 0x0000000208087220 */ /* 0x010fca0000400000 */
[----:B------:R-:W-:-:S05]  /*2ce50*/  F2FP.TF32.F32.PACK_B R8, R8 ;  /* 0x00000008ff08723e */ /* 0x000fca00024050ff */
[----:B------:R0:W-:Y:S04]  /*2ce60*/  @P1 STG.E desc[UR44][R4.64+0xa4], R8 ;  /* 0x0000a40804001986 */ /* 0x0001e8000c10192c */
[----:B0-----:R-:W4:Y:S01]  /*2ce70*/  LDL.LU R8, [R1+0x64] ;  /* 0x0000640001087983 */ /* 0x001f220000300800 */
[----:B--2---:R-:W-:-:S05]  /*2ce80*/  FMUL R3, R3, R2 ;  /* 0x0000000203037220 */ /* 0x004fca0000400000 */
[----:B------:R-:W-:-:S05]  /*2ce90*/  F2FP.TF32.F32.PACK_B R3, R3 ;  /* 0x00000003ff03723e */ /* 0x000fca00024050ff */
[----:B------:R0:W-:Y:S04]  /*2cea0*/  @P0 STG.E desc[UR44][R6.64+0xa0], R3 ;  /* 0x0000a00306000986 */ /* 0x0001e8000c10192c */
[----:B0-----:R-:W2:Y:S01]  /*2ceb0*/  LDL.LU R3, [R1+0x68] ;  /* 0x0000680001037983 */ /* 0x001ea20000300800 */
[C---:B------:R-:W-:Y:S02]  /*2cec0*/  ISETP.GT.AND P1, PT, R0.reuse, 0x29, P2 ;  /* 0x000000290000780c */ /* 0x040fe40001724270 */
[----:B------:R-:W-:Y:S01]  /*2ced0*/  ISETP.GT.AND P4, PT, R0, 0x30, P3 ;  /* 0x000000300000780c */ /* 0x000fe20001f84270 */
[-C--:B-----5:R-:W-:Y:S01]  /*2cee0*/  FMUL R10, R10, R2.reuse ;  /* 0x000000020a0a7220 */ /* 0x0a0fe20000400000 */
[C---:B------:R-:W-:Y:S01]  /*2cef0*/  ISETP.GT.AND P5, PT, R0.reuse, 0x31, P3 ;  /* 0x000000310000780c */ /* 0x040fe20001fa4270 */
[-C--:B---3--:R-:W-:Y:S01]  /*2cf00*/  FMUL R9, R9, R2.reuse ;  /* 0x0000000209097220 */ /* 0x088fe20000400000 */
[----:B------:R-:W-:Y:S01]  /*2cf10*/  ISETP.GT.AND P0, PT, R0, 0x30, P2 ;  /* 0x000000300000780c */ /* 0x000fe20001704270 */
[----:B----4-:R-:W-:Y:S01]  /*2cf20*/  FMUL R8, R8, R2 ;  /* 0x0000000208087220 */ /* 0x010fe20000400000 */
[----:B------:R-:W-:-:S02]  /*2cf30*/  F2FP.TF32.F32.PACK_B R10, R10 ;  /* 0x0000000aff0a723e */ /* 0x000fc400024050ff */
[----:B------:R-:W-:Y:S02]  /*2cf40*/  F2FP.TF32.F32.PACK_B R9, R9 ;  /* 0x00000009ff09723e */ /* 0x000fe400024050ff */
[----:B------:R-:W-:Y:S01]  /*2cf50*/  F2FP.TF32.F32.PACK_B R8, R8 ;  /* 0x00000008ff08723e */ /* 0x000fe200024050ff */
[----:B------:R0:W-:Y:S04]  /*2cf60*/  @P1 STG.E desc[UR44][R6.64+0xa4], R10 ;  /* 0x0000a40a06001986 */ /* 0x0001e8000c10192c */
[----:B------:R1:W-:Y:S04]  /*2cf70*/  @P4 STG.E desc[UR44][R4.64+0xc0], R9 ;  /* 0x0000c00904004986 */ /* 0x0003e8000c10192c */
[----:B------:R3:W-:Y:S04]  /*2cf80*/  @P5 STG.E desc[UR44][R4.64+0xc4], R8 ;  /* 0x0000c40804005986 */ /* 0x0007e8000c10192c */
[----:B0-----:R-:W4:Y:S04]  /*2cf90*/  LDL.LU R10, [R1+0x6c] ;  /* 0x00006c00010a7983 */ /* 0x001f280000300800 */
[----:B-1----:R-:W5:Y:S04]  /*2cfa0*/  LDL.LU R9, [R1+0x70] ;  /* 0x0000700001097983 */ /* 0x002f680000300800 */
[----:B---3--:R-:W3:Y:S01]  /*2cfb0*/  LDL.LU R8, [R1+0x78] ;  /* 0x0000780001087983 */ /* 0x008ee20000300800 */
[----:B--2---:R-:W-:-:S05]  /*2cfc0*/  FMUL R3, R3, R2 ;  /* 0x0000000203037220 */ /* 0x004fca0000400000 */
[----:B------:R-:W-:-:S05]  /*2cfd0*/  F2FP.TF32.F32.PACK_B R3, R3 ;  /* 0x00000003ff03723e */ /* 0x000fca00024050ff */
[----:B------:R0:W-:Y:S04]  /*2cfe0*/  @P0 STG.E desc[UR44][R6.64+0xc0], R3 ;  /* 0x0000c00306000986 */ /* 0x0001e8000c10192c */
[----:B0-----:R-:W2:Y:S01]  /*2cff0*/  LDL.LU R3, [R1+0x74] ;  /* 0x0000740001037983 */ /* 0x001ea20000300800 */
[C---:B------:R-:W-:Y:S02]  /*2d000*/  ISETP.GT.AND P1, PT, R0.reuse, 0x31, P2 ;  /* 0x000000310000780c */ /* 0x040fe40001724270 */
[----:B------:R-:W-:Y:S01]  /*2d010*/  ISETP.GT.AND P4, PT, R0, 0x38, P3 ;  /* 0x000000380000780c */ /* 0x000fe20001f84270 */
[-C--:B----4-:R-:W-:Y:S01]  /*2d020*/  FMUL R10, R10, R2.reuse ;  /* 0x000000020a0a7220 */ /* 0x090fe20000400000 */
[C---:B------:R-:W-:Y:S01]  /*2d030*/  ISETP.GT.AND P5, PT, R0.reuse, 0x39, P3 ;  /* 0x000000390000780c */ /* 0x040fe20001fa4270 */
[----:B-----5:R-:W-:Y:S01]  /*2d040*/  FMUL R9, R9, R2 ;  /* 0x0000000209097220 */ /* 0x020fe20000400000 */
[----:B------:R-:W-:-:S02]  /*2d050*/  ISETP.GT.AND P0, PT, R0, 0x38, P2 ;  /* 0x000000380000780c */ /* 0x000fc40001704270 */
[----:B------:R-:W-:Y:S01]  /*2d060*/  F2FP.TF32.F32.PACK_B R10, R10 ;  /* 0x0000000aff0a723e */ /* 0x000fe200024050ff */
[----:B---3--:R-:W-:Y:S01]  /*2d070*/  FMUL R8, R8, R2 ;  /* 0x0000000208087220 */ /* 0x008fe20000400000 */
[----:B------:R-:W-:-:S03]  /*2d080*/  F2FP.TF32.F32.PACK_B R9, R9 ;  /* 0x00000009ff09723e */ /* 0x000fc600024050ff */
[----:B------:R0:W-:Y:S01]  /*2d090*/  @P1 STG.E desc[UR44][R6.64+0xc4], R10 ;  /* 0x0000c40a06001986 */ /* 0x0001e2000c10192c */
[----:B------:R-:W-:-:S03]  /*2d0a0*/  F2FP.TF32.F32.PACK_B R8, R8 ;  /* 0x00000008ff08723e */ /* 0x000fc600024050ff */
[----:B------:R1:W-:Y:S04]  /*2d0b0*/  @P4 STG.E desc[UR44][R4.64+0xe0], R9 ;  /* 0x0000e00904004986 */ /* 0x0003e8000c10192c */
[----:B0-----:R-:W3:Y:S04]  /*2d0c0*/  LDL.LU R10, [R1+0x80] ;  /* 0x00008000010a7983 */ /* 0x001ee80000300800 */
[----:B-1----:R-:W4:Y:S01]  /*2d0d0*/  LDL.LU R9, [R1+0x84] ;  /* 0x0000840001097983 */ /* 0x002f220000300800 */
[----:B--2---:R-:W-:-:S05]  /*2d0e0*/  FMUL R3, R3, R2 ;  /* 0x0000000203037220 */ /* 0x004fca0000400000 */
[----:B------:R-:W-:-:S05]  /*2d0f0*/  F2FP.TF32.F32.PACK_B R3, R3 ;  /* 0x00000003ff03723e */ /* 0x000fca00024050ff */
[----:B------:R0:W-:Y:S04]  /*2d100*/  @P5 STG.E desc[UR44][R4.64+0xe4], R3 ;  /* 0x0000e40304005986 */ /* 0x0001e8000c10192c */
[----:B------:R1:W-:Y:S04]  /*2d110*/  @P0 STG.E desc[UR44][R6.64+0xe0], R8 ;  /* 0x0000e00806000986 */ /* 0x0003e8000c10192c */
[----:B0-----:R-:W2:Y:S04]  /*2d120*/  LDL.LU R3, [R1+0x7c] ;  /* 0x00007c0001037983 */ /* 0x001ea80000300800 */
[----:B-1----:R-:W5:Y:S01]  /*2d130*/  LDL.LU R8, [R1+0x88] ;  /* 0x0000880001087983 */ /* 0x002f620000300800 */
[----:B------:R-:W-:-:S02]  /*2d140*/  ISETP.GT.AND P1, PT, R0, 0x39, P2 ;  /* 0x000000390000780c */ /* 0x000fc40001724270 */
[----:B------:R-:W-:Y:S01]  /*2d150*/  ISETP.GT.AND P4, PT, R0, 0x40, P3 ;  /* 0x000000400000780c */ /* 0x000fe20001f84270 */
[-C--:B---3--:R-:W-:Y:S01]  /*2d160*/  FMUL R10, R10, R2.reuse ;  /* 0x000000020a0a7220 */ /* 0x088fe20000400000 */
[C---:B------:R-:W-:Y:S02]  /*2d170*/  ISETP.GT.AND P5, PT, R0.reuse, 0x41, P3 ;  /* 0x000000410000780c */ /* 0x040fe40001fa4270 */
[----:B------:R-:W-:Y:S01]  /*2d180*/  ISETP.GT.AND P0, PT, R0, 0x40, P2 ;  /* 0x000000400000780c */ /* 0x000fe20001704270 */
[----:B----4-:R-:W-:Y:S01]  /*2d190*/  FMUL R9, R9, R2 ;  /* 0x0000000209097220 */ /* 0x010fe20000400000 */
[----:B------:R-:W-:-:S04]  /*2d1a0*/  F2FP.TF32.F32.PACK_B R10, R10 ;  /* 0x0000000aff0a723e */ /* 0x000fc800024050ff */
[----:B------:R-:W-:Y:S01]  /*2d1b0*/  F2FP.TF32.F32.PACK_B R9, R9 ;  /* 0x00000009ff09723e */ /* 0x000fe200024050ff */
[-C--:B------:R-:W-:Y:S01]  /*2d1c0*/  FMUL R11, R11, R2.reuse ;  /* 0x000000020b0b7220 */ /* 0x080fe20000400000 */
[----:B------:R-:W-:-:S04]  /*2d1d0*/  FMUL R13, R13, R2 ;  /* 0x000000020d0d7220 */ /* 0x000fc80000400000 */
[----:B------:R-:W-:Y:S02]  /*2d1e0*/  F2FP.TF32.F32.PACK_B R11, R11 ;  /* 0x0000000bff0b723e */ /* 0x000fe400024050ff */
[----:B------:R-:W-:Y:S01]  /*2d1f0*/  F2FP.TF32.F32.PACK_B R13, R13 ;  /* 0x0000000dff0d723e */ /* 0x000fe200024050ff */
[----:B------:R-:W-:-:S05]  /*2d200*/  FMUL R15, R15, R2 ;  /* 0x000000020f0f7220 */ /* 0x000fca0000400000 */
[----:B------:R-:W-:Y:S01]  /*2d210*/  F2FP.TF32.F32.PACK_B R15, R15 ;  /* 0x0000000fff0f723e */ /* 0x000fe200024050ff */
[----:B------:R-:W-:-:S05]  /*2d220*/  FMUL R19, R19, R2 ;  /* 0x0000000213137220 */ /* 0x000fca0000400000 */
[----:B------:R-:W-:Y:S01]  /*2d230*/  F2FP.TF32.F32.PACK_B R19, R19 ;  /* 0x00000013ff13723e */ /* 0x000fe200024050ff */
[-C--:B--2---:R-:W-:Y:S01]  /*2d240*/  FMUL R3, R3, R2.reuse ;  /* 0x0000000203037220 */ /* 0x084fe20000400000 */
[----:B-----5:R-:W-:-:S04]  /*2d250*/  FMUL R8, R8, R2 ;  /* 0x0000000208087220 */ /* 0x020fc80000400000 */
[----:B------:R-:W-:Y:S02]  /*2d260*/  F2FP.TF32.F32.PACK_B R3, R3 ;  /* 0x00000003ff03723e */ /* 0x000fe400024050ff */
[----:B------:R-:W-:-:S03]  /*2d270*/  F2FP.TF32.F32.PACK_B R8, R8 ;  /* 0x00000008ff08723e */ /* 0x000fc600024050ff */
[----:B------:R0:W-:Y:S01]  /*2d280*/  @P1 STG.E desc[UR44][R6.64+0xe4], R3 ;  /* 0x0000e40306001986 */ /* 0x0001e2000c10192c */
[----:B------:R-:W-:-:S03]  /*2d290*/  ISETP.GT.AND P1, PT, R0, 0x41, P2 ;  /* 0x000000410000780c */ /* 0x000fc60001724270 */
[----:B------:R-:W-:Y:S01]  /*2d2a0*/  @P4 STG.E desc[UR44][R4.64+0x100], R10 ;  /* 0x0001000a04004986 */ /* 0x000fe2000c10192c */
[----:B------:R-:W-:-:S03]  /*2d2b0*/  ISETP.GT.AND P4, PT, R0, 0x48, P3 ;  /* 0x000000480000780c */ /* 0x000fc60001f84270 */
[----:B------:R-:W-:Y:S01]  /*2d2c0*/  @P5 STG.E desc[UR44][R4.64+0x104], R9 ;  /* 0x0001040904005986 */ /* 0x000fe2000c10192c */
[----:B0-----:R-:W-:-:S03]  /*2d2d0*/  FMUL R3, R235, R2 ;  /* 0x00000002eb037220 */ /* 0x001fc60000400000 */
[----:B------:R0:W-:Y:S02]  /*2d2e0*/  @P0 STG.E desc[UR44][R6.64+0x100], R8 ;  /* 0x0001000806000986 */ /* 0x0001e4000c10192c */
[----:B------:R-:W-:Y:S01]  /*2d2f0*/  F2FP.TF32.F32.PACK_B R3, R3 ;  /* 0x00000003ff03723e */ /* 0x000fe200024050ff */
[----:B0-----:R-:W-:Y:S01]  /*2d300*/  FMUL R8, R234, R2 ;  /* 0x00000002ea087220 */ /* 0x001fe20000400000 */
[----:B------:R-:W-:-:S04]  /*2d310*/  ISETP.GT.AND P5, PT, R0, 0x49, P3 ;  /* 0x000000490000780c */ /* 0x000fc80001fa4270 */
[----:B------:R-:W-:Y:S01]  /*2d320*/  F2FP.TF32.F32.PACK_B R8, R8 ;  /* 0x00000008ff08723e */ /* 0x000fe200024050ff */
[----:B------:R0:W-:Y:S01]  /*2d330*/  @P1 STG.E desc[UR44][R6.64+0x104], R3 ;  /* 0x0001040306001986 */ /* 0x0001e2000c10192c */
[C---:B------:R-:W-:Y:S01]  /*2d340*/  ISETP.GT.AND P0, PT, R0.reuse, 0x48, P2 ;  /* 0x000000480000780c */ /* 0x040fe20001704270 */
[-C--:B------:R-:W-:Y:S01]  /*2d350*/  FMUL R9, R233, R2.reuse ;  /* 0x00000002e9097220 */ /* 0x080fe20000400000 */
[C---:B------:R-:W-:Y:S01]  /*2d360*/  ISETP.GT.AND P1, PT, R0.reuse, 0x49, P2 ;  /* 0x000000490000780c */ /* 0x040fe20001724270 */
[----:B------:R-:W-:Y:S01]  /*2d370*/  @P4 STG.E desc[UR44][R4.64+0x120], R8 ;  /* 0x0001200804004986 */ /* 0x000fe2000c10192c */
[----:B------:R-:W-:Y:S01]  /*2d380*/  ISETP.GT.AND P4, PT, R0, 0x50, P3 ;  /* 0x000000500000780c */ /* 0x000fe20001f84270 */
[----:B------:R-:W-:Y:S01]  /*2d390*/  FMUL R10, R232, R2 ;  /* 0x00000002e80a7220 */ /* 0x000fe20000400000 */
[----:B------:R-:W-:-:S04]  /*2d3a0*/  F2FP.TF32.F32.PACK_B R9, R9 ;  /* 0x00000009ff09723e */ /* 0x000fc800024050ff */
[----:B------:R-:W-:Y:S01]  /*2d3b0*/  F2FP.TF32.F32.PACK_B R10, R10 ;  /* 0x0000000aff0a723e */ /* 0x000fe200024050ff */
[----:B------:R1:W-:Y:S01]  /*2d3c0*/  @P5 STG.E desc[UR44][R4.64+0x124], R9 ;  /* 0x0001240904005986 */ /* 0x0003e2000c10192c */
[----:B------:R-:W-:-:S03]  /*2d3d0*/  ISETP.GT.AND P5, PT, R0, 0x51, P3 ;  /* 0x000000510000780c */ /* 0x000fc60001fa4270 */
[----:B------:R-:W-:Y:S01]  /*2d3e0*/  @P0 STG.E desc[UR44][R6.64+0x120], R10 ;  /* 0x0001200a06000986 */ /* 0x000fe2000c10192c */
[----:B------:R-:W-:-:S03]  /*2d3f0*/  ISETP.GT.AND P0, PT, R0, 0x50, P2 ;  /* 0x000000500000780c */ /* 0x000fc60001704270 */
[----:B------:R2:W-:Y:S01]  /*2d400*/  @P1 STG.E desc[UR44][R6.64+0x124], R11 ;  /* 0x0001240b06001986 */ /* 0x0005e2000c10192c */
[C---:B------:R-:W-:Y:S01]  /*2d410*/  ISETP.GT.AND P1, PT, R0.reuse, 0x51, P2 ;  /* 0x000000510000780c */ /* 0x040fe20001724270 */
[-C--:B0-----:R-:W-:Y:S02]  /*2d420*/  FMUL R3, R231, R2.reuse ;  /* 0x00000002e7037220 */ /* 0x081fe40000400000 */
[----:B------:R0:W-:Y:S01]  /*2d430*/  @P4 STG.E desc[UR44][R4.64+0x140], R13 ;  /* 0x0001400d04004986 */ /* 0x0001e2000c10192c */
[----:B------:R-:W-:Y:S01]  /*2d440*/  ISETP.GT.AND P4, PT, R0, 0x58, P3 ;  /* 0x000000580000780c */ /* 0x000fe20001f84270 */
[-C--:B-1----:R-:W-:Y:S01]  /*2d450*/  FMUL R9, R230, R2.reuse ;  /* 0x00000002e6097220 */ /* 0x082fe20000400000 */
[----:B------:R-:W-:Y:S01]  /*2d460*/  F2FP.TF32.F32.PACK_B R3, R3 ;  /* 0x00000003ff03723e */ /* 0x000fe200024050ff */
[----:B--2---:R-:W-:-:S03]  /*2d470*/  FMUL R11, R229, R2 ;  /* 0x00000002e50b7220 */ /* 0x004fc60000400000 */
[----:B------:R-:W-:Y:S01]  /*2d480*/  F2FP.TF32.F32.PACK_B R9, R9 ;  /* 0x00000009ff09723e */ /* 0x000fe200024050ff */
[----:B------:R-:W-:Y:S01]  /*2d490*/  @P5 STG.E desc[UR44][R4.64+0x144], R15 ;  /* 0x0001440f04005986 */ /* 0x000fe2000c10192c */
[----:B------:R-:W-:-:S03]  /*2d4a0*/  F2FP.TF32.F32.PACK_B R11, R11 ;  /* 0x0000000bff0b723e */ /* 0x000fc600024050ff */
[----:B------:R1:W-:Y:S01]  /*2d4b0*/  @P0 STG.E desc[UR44][R6.64+0x140], R3 ;  /* 0x0001400306000986 */ /* 0x0003e2000c10192c */
[C---:B------:R-:W-:Y:S02]  /*2d4c0*/  ISETP.GT.AND P5, PT, R0.reuse, 0x59, P3 ;  /* 0x000000590000780c */ /* 0x040fe40001fa4270 */
[C---:B------:R-:W-:Y:S01]  /*2d4d0*/  ISETP.GT.AND P0, PT, R0.reuse, 0x58, P2 ;  /* 0x000000580000780c */ /* 0x040fe20001704270 */
[----:B------:R2:W-:Y:S01]  /*2d4e0*/  @P1 STG.E desc[UR44][R6.64+0x144], R9 ;  /* 0x0001440906001986 */ /* 0x0005e2000c10192c */
[----:B------:R-:W-:Y:S01]  /*2d4f0*/  ISETP.GT.AND P1, PT, R0, 0x59, P2 ;  /* 0x000000590000780c */ /* 0x000fe20001724270 */
[-C--:B0-----:R-:W-:Y:S02]  /*2d500*/  FMUL R13, R228, R2.reuse ;  /* 0x00000002e40d7220 */ /* 0x081fe40000400000 */
[----:B------:R0:W-:Y:S01]  /*2d510*/  @P4 STG.E desc[UR44][R4.64+0x160], R11 ;  /* 0x0001600b04004986 */ /* 0x0001e2000c10192c */
[----:B------:R-:W-:Y:S01]  /*2d520*/  ISETP.GT.AND P4, PT, R0, 0x60, P3 ;  /* 0x000000600000780c */ /* 0x000fe20001f84270 */
[-C--:B-1----:R-:W-:Y:S01]  /*2d530*/  FMUL R3, R227, R2.reuse ;  /* 0x00000002e3037220 */ /* 0x082fe20000400000 */
[----:B------:R-:W-:Y:S01]  /*2d540*/  F2FP.TF32.F32.PACK_B R13, R13 ;  /* 0x0000000dff0d723e */ /* 0x000fe200024050ff */
[----:B--2---:R-:W-:-:S03]  /*2d550*/  FMUL R9, R226, R2 ;  /* 0x00000002e2097220 */ /* 0x004fc60000400000 */
[----:B------:R-:W-:Y:S01]  /*2d560*/  F2FP.TF32.F32.PACK_B R3, R3 ;  /* 0x00000003ff03723e */ /* 0x000fe200024050ff */
[----:B------:R1:W-:Y:S01]  /*2d570*/  @P5 STG.E desc[UR44][R4.64+0x164], R13 ;  /* 0x0001640d04005986 */ /* 0x0003e2000c10192c */
[----:B------:R-:W-:-:S03]  /*2d580*/  F2FP.TF32.F32.PACK_B R9, R9 ;  /* 0x00000009ff09723e */ /* 0x000fc600024050ff */
[----:B------:R-:W-:Y:S01]  /*2d590*/  @P0 STG.E desc[UR44][R6.64+0x160], R19 ;  /* 0x0001601306000986 */ /* 0x000fe2000c10192c */
[C---:B------:R-:W-:Y:S02]  /*2d5a0*/  ISETP.GT.AND P5, PT, R0.reuse, 0x61, P3 ;  /* 0x000000610000780c */ /* 0x040fe40001fa4270 */
[C---:B------:R-:W-:Y:S01]  /*2d5b0*/  ISETP.GT.AND P0, PT, R0.reuse, 0x60, P2 ;  /* 0x000000600000780c */ /* 0x040fe20001704270 */
[----:B------:R2:W-:Y:S01]  /*2d5c0*/  @P1 STG.E desc[UR44][R6.64+0x164], R3 ;  /* 0x0001640306001986 */ /* 0x0005e2000c10192c */
[C---:B------:R-:W-:Y:S01]  /*2d5d0*/  ISETP.GT.AND P1, PT, R0.reuse, 0x61, P2 ;  /* 0x000000610000780c */ /* 0x040fe20001724270 */
[-C--:B0-----:R-:W-:Y:S02]  /*2d5e0*/  FMUL R11, R225, R2.reuse ;  /* 0x00000002e10b7220 */ /* 0x081fe40000400000 */
[----:B------:R0:W-:Y:S01]  /*2d5f0*/  @P4 STG.E desc[UR44][R4.64+0x180], R9 ;  /* 0x0001800904004986 */ /* 0x0001e2000c10192c */
[----:B------:R-:W-:Y:S01]  /*2d600*/  ISETP.GT.AND P4, PT, R0, 0x68, P3 ;  /* 0x000000680000780c */ /* 0x000fe20001f84270 */
[-C--:B------:R-:W-:Y:S01]  /*2d610*/  FMUL R15, R224, R2.reuse ;  /* 0x00000002e00f7220 */ /* 0x080fe20000400000 */
[-C--:B-1----:R-:W-:Y:S01]  /*2d620*/  FMUL R13, R223, R2.reuse ;  /* 0x00000002df0d7220 */ /* 0x082fe20000400000 */
[----:B------:R-:W-:Y:S01]  /*2d630*/  F2FP.TF32.F32.PACK_B R11, R11 ;  /* 0x0000000bff0b723e */ /* 0x000fe200024050ff */
[----:B--2---:R-:W-:-:S02]  /*2d640*/  FMUL R3, R222, R2 ;  /* 0x00000002de037220 */ /* 0x004fc40000400000 */
[----:B------:R-:W-:Y:S02]  /*2d650*/  F2FP.TF32.F32.PACK_B R15, R15 ;  /* 0x0000000fff0f723e */ /* 0x000fe400024050ff */
[----:B------:R-:W-:Y:S02]  /*2d660*/  F2FP.TF32.F32.PACK_B R13, R13 ;  /* 0x0000000dff0d723e */ /* 0x000fe400024050ff */
[----:B------:R-:W-:Y:S01]  /*2d670*/  F2FP.TF32.F32.PACK_B R3, R3 ;  /* 0x00000003ff03723e */ /* 0x000fe200024050ff */
[----:B------:R1:W-:Y:S01]  /*2d680*/  @P5 STG.E desc[UR44][R4.64+0x184], R11 ;  /* 0x0001840b04005986 */ /* 0x0003e2000c10192c */
[----:B------:R-:W-:-:S03]  /*2d690*/  ISETP.GT.AND P5, PT, R0, 0x69, P3 ;  /* 0x000000690000780c */ /* 0x000fc60001fa4270 */
[----:B------:R-:W-:Y:S01]  /*2d6a0*/  @P0 STG.E desc[UR44][R6.64+0x180], R15 ;  /* 0x0001800f06000986 */ /* 0x000fe2000c10192c */
[C---:B------:R-:W-:Y:S01]  /*2d6b0*/  ISETP.GT.AND P0, PT, R0.reuse, 0x68, P2 ;  /* 0x000000680000780c */ /* 0x040fe20001704270 */
[-C--:B0-----:R-:W-:Y:S02]  /*2d6c0*/  FMUL R9, R221, R2.reuse ;  /* 0x00000002dd097220 */ /* 0x081fe40000400000 */
[----:B------:R0:W-:Y:S01]  /*2d6d0*/  @P1 STG.E desc[UR44][R6.64+0x184], R13 ;  /* 0x0001840d06001986 */ /* 0x0001e2000c10192c */
[----:B------:R-:W-:Y:S01]  /*2d6e0*/  ISETP.GT.AND P1, PT, R0, 0x69, P2 ;  /* 0x000000690000780c */ /* 0x000fe20001724270 */
[-C--:B------:R-:W-:Y:S02]  /*2d6f0*/  FMUL R19, R220, R2.reuse ;  /* 0x00000002dc137220 */ /* 0x080fe40000400000 */
[----:B------:R2:W-:Y:S01]  /*2d700*/  @P4 STG.E desc[UR44][R4.64+0x1a0], R3 ;  /* 0x0001a00304004986 */ /* 0x0005e2000c10192c */
[----:B------:R-:W-:Y:S01]  /*2d710*/  ISETP.GT.AND P4, PT, R0, 0x70, P3 ;  /* 0x000000700000780c */ /* 0x000fe20001f84270 */
[----:B-1----:R-:W-:Y:S01]  /*2d720*/  FMUL R11, R219, R2 ;  /* 0x00000002db0b7220 */ /* 0x002fe20000400000 */
[----:B------:R-:W-:-:S02]  /*2d730*/  F2FP.TF32.F32.PACK_B R9, R9 ;  /* 0x00000009ff09723e */ /* 0x000fc400024050ff */
[----:B------:R-:W-:Y:S01]  /*2d740*/  F2FP.TF32.F32.PACK_B R19, R19 ;  /* 0x00000013ff13723e */ /* 0x000fe200024050ff */
[-C--:B0-----:R-:W-:Y:S01]  /*2d750*/  FMUL R13, R218, R2.reuse ;  /* 0x00000002da0d7220 */ /* 0x081fe20000400000 */
[----:B------:R-:W-:Y:S01]  /*2d760*/  F2FP.TF32.F32.PACK_B R11, R11 ;  /* 0x0000000bff0b723e */ /* 0x000fe200024050ff */
[----:B------:R0:W-:Y:S03]  /*2d770*/  @P5 STG.E desc[UR44][R4.64+0x1a4], R9 ;  /* 0x0001a40904005986 */ /* 0x0001e6000c10192c */
[----:B------:R-:W-:Y:S01]  /*2d780*/  F2FP.TF32.F32.PACK_B R13, R13 ;  /* 0x0000000dff0d723e */ /* 0x000fe200024050ff */
[----:B------:R-:W-:Y:S01]  /*2d790*/  @P0 STG.E desc[UR44][R6.64+0x1a0], R19 ;  /* 0x0001a01306000986 */ /* 0x000fe2000c10192c */
[C---:B------:R-:W-:Y:S02]  /*2d7a0*/  ISETP.GT.AND P5, PT, R0.reuse, 0x71, P3 ;  /* 0x000000710000780c */ /* 0x040fe40001fa4270 */
[C---:B------:R-:W-:Y:S01]  /*2d7b0*/  ISETP.GT.AND P0, PT, R0.reuse, 0x70, P2 ;  /* 0x000000700000780c */ /* 0x040fe20001704270 */
[----:B------:R1:W-:Y:S01]  /*2d7c0*/  @P1 STG.E desc[UR44][R6.64+0x1a4], R11 ;  /* 0x0001a40b06001986 */ /* 0x0003e2000c10192c */
[----:B------:R-:W-:Y:S01]  /*2d7d0*/  ISETP.GT.AND P1, PT, R0, 0x71, P2 ;  /* 0x000000710000780c */ /* 0x000fe20001724270 */
[----:B--2---:R-:W-:-:S02]  /*2d7e0*/  FMUL R3, R217, R2 ;  /* 0x00000002d9037220 */ /* 0x004fc40000400000 */
[----:B------:R2:W-:Y:S01]  /*2d7f0*/  @P4 STG.E desc[UR44][R4.64+0x1c0], R13 ;  /* 0x0001c00d04004986 */ /* 0x0005e2000c10192c */
[----:B------:R-:W-:Y:S01]  /*2d800*/  ISETP.GT.AND P4, PT, R0, 0x78, P3 ;  /* 0x000000780000780c */ /* 0x000fe20001f84270 */
[-C--:B------:R-:W-:Y:S01]  /*2d810*/  FMUL R15, R216, R2.reuse ;  /* 0x00000002d80f7220 */ /* 0x080fe20000400000 */
[-C--:B0-----:R-:W-:Y:S01]  /*2d820*/  FMUL R9, R215, R2.reuse ;  /* 0x00000002d7097220 */ /* 0x081fe20000400000 */
[----:B------:R-:W-:Y:S01]  /*2d830*/  F2FP.TF32.F32.PACK_B R3, R3 ;  /* 0x00000003ff03723e */ /* 0x000fe200024050ff */
[----:B-1----:R-:W-:Y:S02]  /*2d840*/  FMUL R11, R214, R2 ;  /* 0x00000002d60b7220 */ /* 0x002fe40000400000 */
[----:B------:R-:W-:Y:S02]  /*2d850*/  F2FP.TF32.F32.PACK_B R15, R15 ;  /* 0x0000000fff0f723e */ /* 0x000fe400024050ff */
[----:B------:R-:W-:Y:S02]  /*2d860*/  F2FP.TF32.F32.PACK_B R9, R9 ;  /* 0x00000009ff09723e */ /* 0x000fe400024050ff */
[----:B------:R-:W-:Y:S01]  /*2d870*/  F2FP.TF32.F32.PACK_B R11, R11 ;  /* 0x0000000bff0b723e */ /* 0x000fe200024050ff */
[----:B------:R0:W-:Y:S01]  /*2d880*/  @P5 STG.E desc[UR44][R4.64+0x1c4], R3 ;  /* 0x0001c40304005986 */ /* 0x0001e2000c10192c */
[----:B------:R-:W-:-:S03]  /*2d890*/  ISETP.GT.AND P5, PT, R0, 0x79, P3 ;  /* 0x000000790000780c */ /* 0x000fc60001fa4270 */
[----:B------:R-:W-:Y:S01]  /*2d8a0*/  @P0 STG.E desc[UR44][R6.64+0x1c0], R15 ;  /* 0x0001c00f06000986 */ /* 0x000fe2000c10192c */
[C---:B------:R-:W-:Y:S01]  /*2d8b0*/  ISETP.GT.AND P0, PT, R0.reuse, 0x78, P2 ;  /* 0x000000780000780c */ /* 0x040fe20001704270 */
[-C--:B--2---:R-:W-:Y:S02]  /*2d8c0*/  FMUL R13, R213, R2.reuse ;  /* 0x00000002d50d7220 */ /* 0x084fe40000400000 */
[----:B------:R1:W-:Y:S01]  /*2d8d0*/  @P1 STG.E desc[UR44][R6.64+0x1c4], R9 ;  /* 0x0001c40906001986 */ /* 0x0003e2000c10192c */
[----:B------:R-:W-:Y:S01]  /*2d8e0*/  ISETP.GT.AND P1, PT, R0, 0x79, P2 ;  /* 0x000000790000780c */ /* 0x000fe20001724270 */
[-C--:B------:R-:W-:Y:S02]  /*2d8f0*/  FMUL R19, R212, R2.reuse ;  /* 0x00000002d4137220 */ /* 0x080fe40000400000 */
[----:B------:R2:W-:Y:S01]  /*2d900*/  @P4 STG.E desc[UR44][R4.64+0x1e0], R11 ;  /* 0x0001e00b04004986 */ /* 0x0005e2000c10192c */
[----:B------:R-:W-:Y:S01]  /*2d910*/  ISETP.GT.AND P4, PT, R0, 0x80, P3 ;  /* 0x000000800000780c */ /* 0x000fe20001f84270 */
[----:B0-----:R-:W-:Y:S01]  /*2d920*/  FMUL R3, R211, R2 ;  /* 0x00000002d3037220 */ /* 0x001fe20000400000 */
[----:B------:R-:W-:-:S02]  /*2d930*/  F2FP.TF32.F32.PACK_B R13, R13 ;  /* 0x0000000dff0d723e */ /* 0x000fc400024050ff */
[----:B------:R-:W-:Y:S01]  /*2d940*/  F2FP.TF32.F32.PACK_B R19, R19 ;  /* 0x00000013ff13723e */ /* 0x000fe200024050ff */
[-C--:B-1----:R-:W-:Y:S01]  /*2d950*/  FMUL R9, R210, R2.reuse ;  /* 0x00000002d2097220 */ /* 0x082fe20000400000 */
        /* <DEDUP_REMOVED lines=204> */
[----:B------:R-:W-:Y:S01]  /*2e620*/  ISETP.GT.AND P6, PT, R0, 0xe9, P3 ;  /* 0x000000e90000780c */ /* 0x000fe20001fc4270 */
[-C--:B0-----:R-:W-:Y:S01]  /*2e630*/  FMUL R13, R159, R2.reuse ;  /* 0x000000029f0d7220 */ /* 0x081fe20000400000 */
[----:B------:R-:W-:Y:S01]  /*2e640*/  F2FP.TF32.F32.PACK_B R11, R11 ;  /* 0x0000000bff0b723e */ /* 0x000fe200024050ff */
[-C--:B-1----:R-:W-:Y:S01]  /*2e650*/  FMUL R3, R157, R2.reuse ;  /* 0x000000029d037220 */ /* 0x082fe20000400000 */
[----:B------:R-:W-:Y:S01]  /*2e660*/  F2FP.TF32.F32.PACK_B R15, R15 ;  /* 0x0000000fff0f723e */ /* 0x000fe200024050ff */
[----:B--2---:R-:W-:Y:S01]  /*2e670*/  FMUL R9, R156, R2 ;  /* 0x000000029c097220 */ /* 0x004fe20000400000 */
[----:B------:R-:W-:Y:S02]  /*2e680*/  F2FP.TF32.F32.PACK_B R13, R13 ;  /* 0x0000000dff0d723e */ /* 0x000fe400024050ff */
[----:B------:R-:W-:Y:S01]  /*2e690*/  F2FP.TF32.F32.PACK_B R3, R3 ;  /* 0x00000003ff03723e */ /* 0x000fe200024050ff */
[----:B------:R0:W-:Y:S01]  /*2e6a0*/  @P5 STG.E desc[UR44][R4.64+0x384], R11 ;  /* 0x0003840b04005986 */ /* 0x0001e2000c10192c */
[----:B------:R-:W-:-:S03]  /*2e6b0*/  F2FP.TF32.F32.PACK_B R9, R9 ;  /* 0x00000009ff09723e */ /* 0x000fc600024050ff */
[----:B------:R-:W-:Y:S01]  /*2e6c0*/  @P0 STG.E desc[UR44][R6.64+0x380], R15 ;  /* 0x0003800f06000986 */ /* 0x000fe2000c10192c */
[----:B------:R-:W-:-:S03]  /*2e6d0*/  ISETP.GT.AND P0, PT, R0, 0xe8, P2 ;  /* 0x000000e80000780c */ /* 0x000fc60001704270 */
[----:B------:R1:W-:Y:S01]  /*2e6e0*/  @P1 STG.E desc[UR44][R6.64+0x384], R13 ;  /* 0x0003840d06001986 */ /* 0x0003e2000c10192c */
[----:B------:R-:W-:-:S03]  /*2e6f0*/  ISETP.GT.AND P5, PT, R0, 0xe9, P2 ;  /* 0x000000e90000780c */ /* 0x000fc600017a4270 */
[----:B------:R2:W-:Y:S01]  /*2e700*/  @P4 STG.E desc[UR44][R4.64+0x3a0], R3 ;  /* 0x0003a00304004986 */ /* 0x0005e2000c10192c */
[-C--:B------:R-:W-:Y:S01]  /*2e710*/  FMUL R19, R155, R2.reuse ;  /* 0x000000029b137220 */ /* 0x080fe20000400000 */
[C---:B------:R-:W-:Y:S02]  /*2e720*/  ISETP.GT.AND P4, PT, R0.reuse, 0xf1, P3 ;  /* 0x000000f10000780c */ /* 0x040fe40001f84270 */
[----:B------:R3:W-:Y:S01]  /*2e730*/  @P6 STG.E desc[UR44][R4.64+0x3a4], R9 ;  /* 0x0003a40904006986 */ /* 0x0007e2000c10192c */
[----:B------:R-:W-:Y:S01]  /*2e740*/  ISETP.GT.AND P6, PT, R0, 0xf0, P3 ;  /* 0x000000f00000780c */ /* 0x000fe20001fc4270 */
[-C--:B0-----:R-:W-:Y:S01]  /*2e750*/  FMUL R11, R154, R2.reuse ;  /* 0x000000029a0b7220 */ /* 0x081fe20000400000 */
[-C--:B-1----:R-:W-:Y:S01]  /*2e760*/  FMUL R13, R153, R2.reuse ;  /* 0x00000002990d7220 */ /* 0x082fe20000400000 */
[----:B------:R-:W-:Y:S01]  /*2e770*/  F2FP.TF32.F32.PACK_B R19, R19 ;  /* 0x00000013ff13723e */ /* 0x000fe200024050ff */
[----:B--2---:R-:W-:Y:S02]  /*2e780*/  FMUL R3, R23, R2 ;  /* 0x0000000217037220 */ /* 0x004fe40000400000 */
[----:B------:R-:W-:-:S02]  /*2e790*/  F2FP.TF32.F32.PACK_B R11, R11 ;  /* 0x0000000bff0b723e */ /* 0x000fc400024050ff */
[----:B------:R-:W-:Y:S02]  /*2e7a0*/  F2FP.TF32.F32.PACK_B R13, R13 ;  /* 0x0000000dff0d723e */ /* 0x000fe400024050ff */
[----:B------:R-:W-:Y:S01]  /*2e7b0*/  F2FP.TF32.F32.PACK_B R3, R3 ;  /* 0x00000003ff03723e */ /* 0x000fe200024050ff */
[----:B------:R0:W-:Y:S04]  /*2e7c0*/  @P0 STG.E desc[UR44][R6.64+0x3a0], R19 ;  /* 0x0003a01306000986 */ /* 0x0001e8000c10192c */
[----:B------:R1:W-:Y:S04]  /*2e7d0*/  @P5 STG.E desc[UR44][R6.64+0x3a4], R11 ;  /* 0x0003a40b06005986 */ /* 0x0003e8000c10192c */
[----:B------:R-:W-:Y:S01]  /*2e7e0*/  @P6 STG.E desc[UR44][R4.64+0x3c0], R13 ;  /* 0x0003c00d04006986 */ /* 0x000fe2000c10192c */
[----:B------:R-:W-:-:S03]  /*2e7f0*/  ISETP.GT.AND P6, PT, R0, 0xf0, P2 ;  /* 0x000000f00000780c */ /* 0x000fc600017c4270 */
[----:B------:R2:W-:Y:S01]  /*2e800*/  @P4 STG.E desc[UR44][R4.64+0x3c4], R3 ;  /* 0x0003c40304004986 */ /* 0x0005e2000c10192c */
[C---:B------:R-:W-:Y:S02]  /*2e810*/  ISETP.GT.AND P4, PT, R0.reuse, 0xf8, P3 ;  /* 0x000000f80000780c */ /* 0x040fe40001f84270 */
[C---:B------:R-:W-:Y:S02]  /*2e820*/  ISETP.GT.AND P3, PT, R0.reuse, 0xf9, P3 ;  /* 0x000000f90000780c */ /* 0x040fe40001f64270 */
[----:B------:R-:W-:Y:S01]  /*2e830*/  ISETP.GT.AND P5, PT, R0, 0xf1, P2 ;  /* 0x000000f10000780c */ /* 0x000fe200017a4270 */
[-C--:B---3--:R-:W-:Y:S01]  /*2e840*/  FMUL R9, R22, R2.reuse ;  /* 0x0000000216097220 */ /* 0x088fe20000400000 */
[-C--:B------:R-:W-:Y:S01]  /*2e850*/  FMUL R15, R21, R2.reuse ;  /* 0x00000002150f7220 */ /* 0x080fe20000400000 */
[-C--:B0-----:R-:W-:Y:S01]  /*2e860*/  FMUL R19, R20, R2.reuse ;  /* 0x0000000214137220 */ /* 0x081fe20000400000 */
[----:B------:R-:W-:Y:S01]  /*2e870*/  FMUL R21, R18, R2 ;  /* 0x0000000212157220 */ /* 0x000fe20000400000 */
[----:B------:R-:W-:Y:S01]  /*2e880*/  USHF.L.U32 UR12, UR8, 0x9, URZ ;  /* 0x00000009080c7899 */ /* 0x000fe2000800063f */
[----:B------:R-:W-:-:S02]  /*2e890*/  F2FP.TF32.F32.PACK_B R9, R9 ;  /* 0x00000009ff09723e */ /* 0x000fc400024050ff */
[----:B------:R-:W-:Y:S02]  /*2e8a0*/  F2FP.TF32.F32.PACK_B R15, R15 ;  /* 0x0000000fff0f723e */ /* 0x000fe400024050ff */
[----:B------:R-:W-:Y:S01]  /*2e8b0*/  F2FP.TF32.F32.PACK_B R19, R19 ;  /* 0x00000013ff13723e */ /* 0x000fe200024050ff */
[----:B------:R-:W-:Y:S01]  /*2e8c0*/  USHF.L.U64.HI UR11, UR8, 0x9, UR9 ;  /* 0x00000009080b7899 */ /* 0x000fe20008010209 */
[----:B------:R-:W-:Y:S01]  /*2e8d0*/  F2FP.TF32.F32.PACK_B R21, R21 ;  /* 0x00000015ff15723e */ /* 0x000fe200024050ff */
[----:B-1----:R-:W-:Y:S01]  /*2e8e0*/  @P3 IMAD.MOV.U32 R11, RZ, RZ, R5 ;  /* 0x000000ffff0b3224 */ /* 0x002fe200078e0005 */
[----:B------:R-:W-:Y:S01]  /*2e8f0*/  @P3 MOV R10, R4 ;  /* 0x00000004000a3202 */ /* 0x000fe20000000f00 */
[----:B------:R0:W-:Y:S01]  /*2e900*/  @P6 STG.E desc[UR44][R6.64+0x3c0], R9 ;  /* 0x0003c00906006986 */ /* 0x0001e2000c10192c */
[----:B--2---:R-:W-:-:S03]  /*2e910*/  IMAD.U32 R3, RZ, RZ, UR12 ;  /* 0x0000000cff037e24 */ /* 0x004fc6000f8e00ff */
[----:B------:R-:W-:Y:S01]  /*2e920*/  @P5 STG.E desc[UR44][R6.64+0x3c4], R15 ;  /* 0x0003c40f06005986 */ /* 0x000fe2000c10192c */
[----:B------:R-:W-:-:S03]  /*2e930*/  ISETP.GT.AND P1, PT, R158, 0x80, PT ;  /* 0x000000809e00780c */ /* 0x000fc60003f24270 */
[----:B------:R1:W-:Y:S01]  /*2e940*/  @P4 STG.E desc[UR44][R4.64+0x3e0], R19 ;  /* 0x0003e01304004986 */ /* 0x0003e2000c10192c */
[C---:B------:R-:W-:Y:S02]  /*2e950*/  ISETP.GT.AND P4, PT, R0.reuse, 0xf8, P2 ;  /* 0x000000f80000780c */ /* 0x040fe40001784270 */
[----:B------:R-:W-:Y:S01]  /*2e960*/  ISETP.GT.AND P2, PT, R0, 0xf9, P2 ;  /* 0x000000f90000780c */ /* 0x000fe20001744270 */
[----:B------:R2:W-:Y:S01]  /*2e970*/  @P3 STG.E desc[UR44][R10.64+0x3e4], R21 ;  /* 0x0003e4150a003986 */ /* 0x0005e2000c10192c */
[----:B0-----:R-:W-:Y:S01]  /*2e980*/  MOV R9, UR11 ;  /* 0x0000000b00097c02 */ /* 0x001fe20008000f00 */
[-C--:B------:R-:W-:Y:S01]  /*2e990*/  FMUL R23, R14, R2.reuse ;  /* 0x000000020e177220 */ /* 0x080fe20000400000 */
[----:B------:R-:W-:Y:S01]  /*2e9a0*/  IADD3 R8, P3, P6, R4, UR5, R3 ;  /* 0x0000000504087c10 */ /* 0x000fe2000fe7e003 */
[-C--:B------:R-:W-:Y:S01]  /*2e9b0*/  FMUL R13, R12, R2.reuse ;  /* 0x000000020c0d7220 */ /* 0x080fe20000400000 */
[----:B------:R-:W-:Y:S02]  /*2e9c0*/  ISETP.GT.AND P5, PT, R0, RZ, P1 ;  /* 0x000000ff0000720c */ /* 0x000fe40000fa4270 */
[----:B------:R-:W-:Y:S01]  /*2e9d0*/  IADD3.X R9, R5, UR4, R9, P3, P6 ;  /* 0x0000000405097c10 */ /* 0x000fe20009fec409 */
[----:B------:R-:W-:Y:S01]  /*2e9e0*/  FMUL R3, R24, R2 ;  /* 0x0000000218037220 */ /* 0x000fe20000400000 */
[----:B------:R-:W-:-:S02]  /*2e9f0*/  ISETP.GT.AND P3, PT, R0, 0x1, P1 ;  /* 0x000000010000780c */ /* 0x000fc40000f64270 */
[----:B------:R-:W-:Y:S01]  /*2ea00*/  F2FP.TF32.F32.PACK_B R23, R23 ;  /* 0x00000017ff17723e */ /* 0x000fe200024050ff */
[----:B------:R-:W-:Y:S01]  /*2ea10*/  FMUL R25, R25, R2 ;  /* 0x0000000219197220 */ /* 0x000fe20000400000 */
[----:B-1----:R-:W-:Y:S02]  /*2ea20*/  IADD3 R4, P6, R4, UR12, RZ ;  /* 0x0000000c04047c10 */ /* 0x002fe4000ffde0ff */
[----:B------:R-:W-:Y:S02]  /*2ea30*/  F2FP.TF32.F32.PACK_B R13, R13 ;  /* 0x0000000dff0d723e */ /* 0x000fe400024050ff */
[----:B------:R-:W-:Y:S01]  /*2ea40*/  ISETP.GT.AND P0, PT, R158, 0x88, PT ;  /* 0x000000889e00780c */ /* 0x000fe20003f04270 */
[----:B------:R-:W-:Y:S01]  /*2ea50*/  @P4 STG.E desc[UR44][R6.64+0x3e0], R23 ;  /* 0x0003e01706004986 */ /* 0x000fe2000c10192c */
[----:B------:R-:W-:Y:S02]  /*2ea60*/  IADD3.X R5, R5, UR11, RZ, P6, !PT ;  /* 0x0000000b05057c10 */ /* 0x000fe4000b7fe4ff */
[----:B------:R-:W-:Y:S01]  /*2ea70*/  F2FP.TF32.F32.PACK_B R3, R3 ;  /* 0x00000003ff03723e */ /* 0x000fe200024050ff */
[----:B------:R-:W-:Y:S01]  /*2ea80*/  @P2 STG.E desc[UR44][R6.64+0x3e4], R13 ;  /* 0x0003e40d06002986 */ /* 0x000fe2000c10192c */
[----:B------:R-:W-:-:S02]  /*2ea90*/  F2FP.TF32.F32.PACK_B R25, R25 ;  /* 0x00000019ff19723e */ /* 0x000fc400024050ff */
[----:B------:R-:W-:Y:S01]  /*2eaa0*/  ISETP.GT.AND P2, PT, R0, RZ, P0 ;  /* 0x000000ff0000720c */ /* 0x000fe20000744270 */
[----:B------:R0:W-:Y:S01]  /*2eab0*/  @P5 STG.E desc[UR44][R4.64], R3 ;  /* 0x0000000304005986 */ /* 0x0001e2000c10192c */
[-C--:B------:R-:W-:Y:S01]  /*2eac0*/  FMUL R15, R26, R2.reuse ;  /* 0x000000021a0f7220 */ /* 0x080fe20000400000 */
[----:B------:R-:W-:Y:S02]  /*2ead0*/  ISETP.GT.AND P4, PT, R0, 0x1, P0 ;  /* 0x000000010000780c */ /* 0x000fe40000784270 */
[----:B--2---:R-:W-:Y:S01]  /*2eae0*/  IADD3 R10, P5, R4, UR5, RZ ;  /* 0x00000005040a7c10 */ /* 0x004fe2000ffbe0ff */
[----:B------:R-:W-:Y:S01]  /*2eaf0*/  @P3 STG.E desc[UR44][R4.64+0x4], R25 ;  /* 0x0000041904003986 */ /* 0x000fe2000c10192c */
[----:B------:R-:W-:Y:S01]  /*2eb00*/  ISETP.GT.AND P3, PT, R0, 0x8, P1 ;  /* 0x000000080000780c */ /* 0x000fe20000f64270 */
[-C--:B------:R-:W-:Y:S01]  /*2eb10*/  FMUL R27, R27, R2.reuse ;  /* 0x000000021b1b7220 */ /* 0x080fe20000400000 */
[----:B------:R-:W-:Y:S02]  /*2eb20*/  F2FP.TF32.F32.PACK_B R15, R15 ;  /* 0x0000000fff0f723e */ /* 0x000fe400024050ff */
[----:B------:R-:W-:Y:S01]  /*2eb30*/  IADD3.X R11, R5, UR4, RZ, P5, !PT ;  /* 0x00000004050b7c10 */ /* 0x000fe2000affe4ff */
[----:B0-----:R-:W-:Y:S01]  /*2eb40*/  FMUL R3, R28, R2 ;  /* 0x000000021c037220 */ /* 0x001fe20000400000 */
[----:B------:R-:W-:-:S02]  /*2eb50*/  F2FP.TF32.F32.PACK_B R27, R27 ;  /* 0x0000001bff1b723e */ /* 0x000fc400024050ff */
[C---:B------:R-:W-:Y:S01]  /*2eb60*/  ISETP.GT.AND P5, PT, R0.reuse, 0x9, P1 ;  /* 0x000000090000780c */ /* 0x040fe20000fa4270 */
[----:B------:R-:W-:Y:S01]  /*2eb70*/  @P2 STG.E desc[UR44][R10.64], R15 ;  /* 0x0000000f0a002986 */ /* 0x000fe2000c10192c */
[----:B------:R-:W-:Y:S02]  /*2eb80*/  F2FP.TF32.F32.PACK_B R3, R3 ;  /* 0x00000003ff03723e */ /* 0x000fe400024050ff */
[----:B------:R-:W-:Y:S01]  /*2eb90*/  ISETP.GT.AND P2, PT, R0, 0x8, P0 ;  /* 0x000000080000780c */ /* 0x000fe20000744270 */
[-C--:B------:R-:W-:Y:S01]  /*2eba0*/  FMUL R29, R29, R2.reuse ;  /* 0x000000021d1d7220 */ /* 0x080fe20000400000 */
[----:B------:R0:W-:Y:S01]  /*2ebb0*/  @P4 STG.E desc[UR44][R10.64+0x4], R27 ;  /* 0x0000041b0a004986 */ /* 0x0001e2000c10192c */
[----:B------:R-:W-:Y:S01]  /*2ebc0*/  FMUL R13, R30, R2 ;  /* 0x000000021e0d7220 */ /* 0x000fe20000400000 */
[----:B------:R-:W-:Y:S02]  /*2ebd0*/  IADD3 R6, P4, R4, UR5, RZ ;  /* 0x0000000504067c10 */ /* 0x000fe4000ff9e0ff */
[----:B------:R1:W-:Y:S01]  /*2ebe0*/  @P3 STG.E desc[UR44][R4.64+0x20], R3 ;  /* 0x0000200304003986 */ /* 0x0003e2000c10192c */
[----:B------:R-:W-:-:S02]  /*2ebf0*/  ISETP.GT.AND P3, PT, R0, 0x9, P0 ;  /* 0x000000090000780c */ /* 0x000fc40000764270 */
[----:B------:R-:W-:Y:S01]  /*2ec00*/  F2FP.TF32.F32.PACK_B R29, R29 ;  /* 0x0000001dff1d723e */ /* 0x000fe200024050ff */
[----:B------:R-:W-:Y:S01]  /*2ec10*/  FMUL R31, R31, R2 ;  /* 0x000000021f1f7220 */ /* 0x000fe20000400000 */
[----:B------:R-:W-:Y:S02]  /*2ec20*/  F2FP.TF32.F32.PACK_B R13, R13 ;  /* 0x0000000dff0d723e */ /* 0x000fe400024050ff */
[----:B------:R-:W-:Y:S01]  /*2ec30*/  IADD3.X R7, R5, UR4, RZ, P4, !PT ;  /* 0x0000000405077c10 */ /* 0x000fe2000a7fe4ff */
[----:B------:R-:W-:Y:S01]  /*2ec40*/  @P5 STG.E desc[UR44][R4.64+0x24], R29 ;  /* 0x0000241d04005986 */ /* 0x000fe2000c10192c */
[----:B------:R-:W-:-:S03]  /*2ec50*/  F2FP.TF32.F32.PACK_B R31, R31 ;  /* 0x0000001fff1f723e */ /* 0x000fc600024050ff */
[----:B------:R2:W-:Y:S01]  /*2ec60*/  @P2 STG.E desc[UR44][R6.64+0x20], R13 ;  /* 0x0000200d06002986 */ /* 0x0005e2000c10192c */
[C---:B------:R-:W-:Y:S02]  /*2ec70*/  ISETP.GT.AND P2, PT, R0.reuse, 0x10, P0 ;  /* 0x000000100000780c */ /* 0x040fe40000744270 */
[C---:B------:R-:W-:Y:S01]  /*2ec80*/  ISETP.GT.AND P4, PT, R0.reuse, 0x10, P1 ;  /* 0x000000100000780c */ /* 0x040fe20000f84270 */
[----:B------:R-:W-:Y:S01]  /*2ec90*/  @P3 STG.E desc[UR44][R8.64+0x24], R31 ;  /* 0x0000241f08003986 */ /* 0x000fe2000c10192c */
[----:B------:R-:W-:Y:S01]  /*2eca0*/  ISETP.GT.AND P5, PT, R0, 0x11, P1 ;  /* 0x000000110000780c */ /* 0x000fe20000fa4270 */
[-C--:B0-----:R-:W-:Y:S01]  /*2ecb0*/  FMUL R11, R32, R2.reuse ;  /* 0x00000002200b7220 */ /* 0x081fe20000400000 */
[----:B------:R-:W-:Y:S01]  /*2ecc0*/  ISETP.GT.AND P3, PT, R0, 0x11, P0 ;  /* 0x000000110000780c */ /* 0x000fe20000764270 */
[-C--:B------:R-:W-:Y:S01]  /*2ecd0*/  FMUL R33, R33, R2.reuse ;  /* 0x0000000221217220 */ /* 0x080fe20000400000 */
[----:B-1----:R-:W-:Y:S02]  /*2ece0*/  FMUL R3, R34, R2 ;  /* 0x0000000222037220 */ /* 0x002fe40000400000 */
[----:B------:R-:W-:-:S02]  /*2ecf0*/  F2FP.TF32.F32.PACK_B R11, R11 ;  /* 0x0000000bff0b723e */ /* 0x000fc400024050ff */
[----:B------:R-:W-:Y:S01]  /*2ed00*/  F2FP.TF32.F32.PACK_B R33, R33 ;  /* 0x00000021ff21723e */ /* 0x000fe200024050ff */
[----:B--2---:R-:W-:Y:S01]  /*2ed10*/  @P2 IMAD.MOV.U32 R6, RZ, RZ, R8 ;  /* 0x000000ffff062224 */ /* 0x004fe200078e0008 */
[----:B------:R-:W-:Y:S01]  /*2ed20*/  F2FP.TF32.F32.PACK_B R3, R3 ;  /* 0x00000003ff03723e */ /* 0x000fe200024050ff */
[----:B------:R-:W-:Y:S01]  /*2ed30*/  FMUL R35, R35, R2 ;  /* 0x0000000223237220 */ /* 0x000fe20000400000 */
[----:B------:R-:W-:Y:S01]  /*2ed40*/  @P2 MOV R7, R9 ;  /* 0x0000000900072202 */ /* 0x000fe20000000f00 */
[----:B------:R-:W-:Y:S04]  /*2ed50*/  @P4 STG.E desc[UR44][R4.64+0x40], R11 ;  /* 0x0000400b04004986 */ /* 0x000fe8000c10192c */
[----:B------:R-:W-:Y:S01]  /*2ed60*/  @P5 STG.E desc[UR44][R4.64+0x44], R33 ;  /* 0x0000442104005986 */ /* 0x000fe2000c10192c */
[----:B------:R-:W-:-:S03]  /*2ed70*/  F2FP.TF32.F32.PACK_B R35, R35 ;  /* 0x00000023ff23723e */ /* 0x000fc600024050ff */
[----:B------:R0:W-:Y:S01]  /*2ed80*/  @P2 STG.E desc[UR44][R6.64+0x40], R3 ;  /* 0x0000400306002986 */ /* 0x0001e2000c10192c */
[C---:B------:R-:W-:Y:S02]  /*2ed90*/  ISETP.GT.AND P2, PT, R0.reuse, 0x18, P0 ;  /* 0x000000180000780c */ /* 0x040fe40000744270 */
[C---:B------:R-:W-:Y:S02]  /*2eda0*/  ISETP.GT.AND P4, PT, R0.reuse, 0x18, P1 ;  /* 0x000000180000780c */ /* 0x040fe40000f84270 */
[----:B------:R-:W-:Y:S01]  /*2edb0*/  ISETP.GT.AND P5, PT, R0, 0x19, P1 ;  /* 0x000000190000780c */ /* 0x000fe20000fa4270 */
[----:B0-----:R-:W-:Y:S01]  /*2edc0*/  @P3 IMAD.MOV.U32 R6, RZ, RZ, R8 ;  /* 0x000000ffff063224 */ /* 0x001fe200078e0008 */
[----:B------:R-:W-:Y:S01]  /*2edd0*/  @P3 MOV R7, R9 ;  /* 0x0000000900073202 */ /* 0x000fe20000000f00 */
[-C--:B------:R-:W-:Y:S01]  /*2ede0*/  FMUL R13, R36, R2.reuse ;  /* 0x00000002240d7220 */ /* 0x080fe20000400000 */
[----:B------:R-:W-:-:S03]  /*2edf0*/  FMUL R37, R37, R2 ;  /* 0x0000000225257220 */ /* 0x000fc60000400000 */
[----:B------:R0:W-:Y:S01]  /*2ee00*/  @P3 STG.E desc[UR44][R6.64+0x44], R35 ;  /* 0x0000442306003986 */ /* 0x0001e2000c10192c */
[----:B------:R-:W-:Y:S01]  /*2ee10*/  ISETP.GT.AND P3, PT, R0, 0x19, P0 ;  /* 0x000000190000780c */ /* 0x000fe20000764270 */
[-C--:B------:R-:W-:Y:S01]  /*2ee20*/  FMUL R11, R38, R2.reuse ;  /* 0x00000002260b7220 */ /* 0x080fe20000400000 */
[----:B------:R-:W-:Y:S02]  /*2ee30*/  F2FP.TF32.F32.PACK_B R13, R13 ;  /* 0x0000000dff0d723e */ /* 0x000fe400024050ff */
[----:B------:R-:W-:Y:S01]  /*2ee40*/  F2FP.TF32.F32.PACK_B R37, R37 ;  /* 0x00000025ff25723e */ /* 0x000fe200024050ff */
[----:B------:R-:W-:Y:S01]  /*2ee50*/  FMUL R39, R39, R2 ;  /* 0x0000000227277220 */ /* 0x000fe20000400000 */
[----:B------:R-:W-:Y:S01]  /*2ee60*/  F2FP.TF32.F32.PACK_B R11, R11 ;  /* 0x0000000bff0b723e */ /* 0x000fe200024050ff */
[----:B------:R-:W-:Y:S01]  /*2ee70*/  @P4 STG.E desc[UR44][R4.64+0x60], R13 ;  /* 0x0000600d04004986 */ /* 0x000fe2000c10192c */
[----:B0-----:R-:W-:Y:S01]  /*2ee80*/  @P2 IMAD.MOV.U32 R6, RZ, RZ, R8 ;  /* 0x000000ffff062224 */ /* 0x001fe200078e0008 */
[----:B------:R-:W-:-:S02]  /*2ee90*/  @P2 MOV R7, R9 ;  /* 0x0000000900072202 */ /* 0x000fc40000000f00 */
        /* <DEDUP_REMOVED lines=406> */
[-C--:B------:R-:W-:Y:S01]  /*30800*/  FMUL R13, R120, R2.reuse ;  /* 0x00000002780d7220 */ /* 0x080fe20000400000 */
[----:B0-----:R-:W-:Y:S01]  /*30810*/  @P3 IMAD.MOV.U32 R6, RZ, RZ, R8 ;  /* 0x000000ffff063224 */ /* 0x001fe200078e0008 */
[----:B------:R-:W-:Y:S01]  /*30820*/  @P3 MOV R7, R9 ;  /* 0x0000000900073202 */ /* 0x000fe20000000f00 */
[-C--:B------:R-:W-:Y:S01]  /*30830*/  FMUL R121, R121, R2.reuse ;  /* 0x0000000279797220 */ /* 0x080fe20000400000 */
[----:B------:R-:W-:-:S03]  /*30840*/  FMUL R11, R122, R2 ;  /* 0x000000027a0b7220 */ /* 0x000fc60000400000 */
[----:B------:R0:W-:Y:S01]  /*30850*/  @P3 STG.E desc[UR44][R6.64+0x2e4], R119 ;  /* 0x0002e47706003986 */ /* 0x0001e2000c10192c */
[----:B------:R-:W-:Y:S02]  /*30860*/  ISETP.GT.AND P3, PT, R0, 0xc1, P0 ;  /* 0x000000c10000780c */ /* 0x000fe40000764270 */
        /* <DEDUP_REMOVED lines=8> */
[----:B------:R-:W-:Y:S01]  /*308f0*/  ISETP.GT.AND P4, PT, R0, 0xc8, P1 ;  /* 0x000000c80000780c */ /* 0x000fe20000f84270 */
[-C--:B------:R-:W-:Y:S01]  /*30900*/  FMUL R3, R124, R2.reuse ;  /* 0x000000027c037220 */ /* 0x080fe20000400000 */
[----:B------:R-:W-:Y:S01]  /*30910*/  F2FP.TF32.F32.PACK_B R123, R123 ;  /* 0x0000007bff7b723e */ /* 0x000fe200024050ff */
[----:B------:R0:W-:Y:S01]  /*30920*/  @P2 STG.E desc[UR44][R6.64+0x300], R11 ;  /* 0x0003000b06002986 */ /* 0x0001e2000c10192c */
[C---:B------:R-:W-:Y:S02]  /*30930*/  ISETP.GT.AND P2, PT, R0.reuse, 0xc8, P0 ;  /* 0x000000c80000780c */ /* 0x040fe40000744270 */
[----:B------:R-:W-:Y:S01]  /*30940*/  ISETP.GT.AND P5, PT, R0, 0xc9, P1 ;  /* 0x000000c90000780c */ /* 0x000fe20000fa4270 */
[-C--:B------:R-:W-:Y:S01]  /*30950*/  FMUL R125, R125, R2.reuse ;  /* 0x000000027d7d7220 */ /* 0x080fe20000400000 */
[----:B------:R-:W-:Y:S01]  /*30960*/  F2FP.TF32.F32.PACK_B R3, R3 ;  /* 0x00000003ff03723e */ /* 0x000fe200024050ff */
[----:B0-----:R-:W-:Y:S01]  /*30970*/  @P3 IMAD.MOV.U32 R6, RZ, RZ, R8 ;  /* 0x000000ffff063224 */ /* 0x001fe200078e0008 */
[----:B------:R-:W-:Y:S01]  /*30980*/  @P3 MOV R7, R9 ;  /* 0x0000000900073202 */ /* 0x000fe20000000f00 */
[----:B------:R-:W-:-:S04]  /*30990*/  FMUL R13, R126, R2 ;  /* 0x000000027e0d7220 */ /* 0x000fc80000400000 */
[----:B------:R0:W-:Y:S01]  /*309a0*/  @P3 STG.E desc[UR44][R6.64+0x304], R123 ;  /* 0x0003047b06003986 */ /* 0x0001e2000c10192c */
[C---:B------:R-:W-:Y:S02]  /*309b0*/  ISETP.GT.AND P3, PT, R0.reuse, 0xc9, P0 ;  /* 0x000000c90000780c */ /* 0x040fe40000764270 */
[----:B------:R-:W-:Y:S01]  /*309c0*/  F2FP.TF32.F32.PACK_B R125, R125 ;  /* 0x0000007dff7d723e */ /* 0x000fe200024050ff */
[----:B------:R-:W-:Y:S01]  /*309d0*/  @P4 STG.E desc[UR44][R4.64+0x320], R3 ;  /* 0x0003200304004986 */ /* 0x000fe2000c10192c */
[----:B------:R-:W-:Y:S01]  /*309e0*/  ISETP.GT.AND P4, PT, R0, 0xd0, P1 ;  /* 0x000000d00000780c */ /* 0x000fe20000f84270 */
[-C--:B------:R-:W-:Y:S01]  /*309f0*/  FMUL R127, R127, R2.reuse ;  /* 0x000000027f7f7220 */ /* 0x080fe20000400000 */
[----:B------:R-:W-:Y:S01]  /*30a00*/  F2FP.TF32.F32.PACK_B R13, R13 ;  /* 0x0000000dff0d723e */ /* 0x000fe200024050ff */
[----:B------:R-:W-:Y:S01]  /*30a10*/  FMUL R11, R128, R2 ;  /* 0x00000002800b7220 */ /* 0x000fe20000400000 */
[----:B0-----:R-:W-:Y:S01]  /*30a20*/  @P2 IMAD.MOV.U32 R6, RZ, RZ, R8 ;  /* 0x000000ffff062224 */ /* 0x001fe200078e0008 */
[----:B------:R-:W-:Y:S01]  /*30a30*/  @P2 MOV R7, R9 ;  /* 0x0000000900072202 */ /* 0x000fe20000000f00 */
[----:B------:R-:W-:Y:S01]  /*30a40*/  @P5 STG.E desc[UR44][R4.64+0x324], R125 ;  /* 0x0003247d04005986 */ /* 0x000fe2000c10192c */
[----:B------:R-:W-:-:S02]  /*30a50*/  ISETP.GT.AND P5, PT, R0, 0xd1, P1 ;  /* 0x000000d10000780c */ /* 0x000fc40000fa4270 */
[----:B------:R-:W-:Y:S01]  /*30a60*/  F2FP.TF32.F32.PACK_B R127, R127 ;  /* 0x0000007fff7f723e */ /* 0x000fe200024050ff */
[----:B------:R0:W-:Y:S01]  /*30a70*/  @P2 STG.E desc[UR44][R6.64+0x320], R13 ;  /* 0x0003200d06002986 */ /* 0x0001e2000c10192c */
[----:B------:R-:W-:Y:S02]  /*30a80*/  F2FP.TF32.F32.PACK_B R11, R11 ;  /* 0x0000000bff0b723e */ /* 0x000fe400024050ff */
[----:B------:R-:W-:Y:S01]  /*30a90*/  ISETP.GT.AND P2, PT, R0, 0xd0, P0 ;  /* 0x000000d00000780c */ /* 0x000fe20000744270 */
[-C--:B------:R-:W-:Y:S01]  /*30aa0*/  FMUL R129, R129, R2.reuse ;  /* 0x0000000281817220 */ /* 0x080fe20000400000 */
[----:B0-----:R-:W-:Y:S01]  /*30ab0*/  @P3 IMAD.MOV.U32 R6, RZ, RZ, R8 ;  /* 0x000000ffff063224 */ /* 0x001fe200078e0008 */
[----:B------:R-:W-:Y:S01]  /*30ac0*/  @P3 MOV R7, R9 ;  /* 0x0000000900073202 */ /* 0x000fe20000000f00 */
[----:B------:R-:W-:Y:S02]  /*30ad0*/  FMUL R3, R130, R2 ;  /* 0x0000000282037220 */ /* 0x000fe40000400000 */
[----:B------:R-:W-:-:S02]  /*30ae0*/  F2FP.TF32.F32.PACK_B R129, R129 ;  /* 0x00000081ff81723e */ /* 0x000fc400024050ff */
[----:B------:R0:W-:Y:S04]  /*30af0*/  @P3 STG.E desc[UR44][R6.64+0x324], R127 ;  /* 0x0003247f06003986 */ /* 0x0001e8000c10192c */
[----:B------:R1:W-:Y:S01]  /*30b00*/  @P4 STG.E desc[UR44][R4.64+0x340], R11 ;  /* 0x0003400b04004986 */ /* 0x0003e2000c10192c */
[C---:B------:R-:W-:Y:S02]  /*30b10*/  ISETP.GT.AND P4, PT, R0.reuse, 0xd1, P0 ;  /* 0x000000d10000780c */ /* 0x040fe40000784270 */
[C---:B------:R-:W-:Y:S01]  /*30b20*/  ISETP.GT.AND P3, PT, R0.reuse, 0xd8, P0 ;  /* 0x000000d80000780c */ /* 0x040fe20000764270 */
[----:B------:R-:W-:Y:S01]  /*30b30*/  @P5 STG.E desc[UR44][R4.64+0x344], R129 ;  /* 0x0003448104005986 */ /* 0x000fe2000c10192c */
[----:B------:R-:W-:Y:S01]  /*30b40*/  ISETP.GT.AND P5, PT, R0, 0xd8, P1 ;  /* 0x000000d80000780c */ /* 0x000fe20000fa4270 */
[-C--:B------:R-:W-:Y:S01]  /*30b50*/  FMUL R131, R131, R2.reuse ;  /* 0x0000000283837220 */ /* 0x080fe20000400000 */
[----:B------:R-:W-:Y:S01]  /*30b60*/  F2FP.TF32.F32.PACK_B R3, R3 ;  /* 0x00000003ff03723e */ /* 0x000fe200024050ff */
[----:B0-----:R-:W-:Y:S01]  /*30b70*/  @P2 IMAD.MOV.U32 R6, RZ, RZ, R8 ;  /* 0x000000ffff062224 */ /* 0x001fe200078e0008 */
[----:B------:R-:W-:Y:S01]  /*30b80*/  @P2 MOV R7, R9 ;  /* 0x0000000900072202 */ /* 0x000fe20000000f00 */
[-C--:B------:R-:W-:Y:S01]  /*30b90*/  FMUL R13, R132, R2.reuse ;  /* 0x00000002840d7220 */ /* 0x080fe20000400000 */
[----:B------:R-:W-:Y:S01]  /*30ba0*/  ISETP.GT.AND P6, PT, R0, 0xd9, P1 ;  /* 0x000000d90000780c */ /* 0x000fe20000fc4270 */
[-C--:B------:R-:W-:Y:S01]  /*30bb0*/  FMUL R133, R133, R2.reuse ;  /* 0x0000000285857220 */ /* 0x080fe20000400000 */
[----:B------:R-:W-:Y:S01]  /*30bc0*/  F2FP.TF32.F32.PACK_B R131, R131 ;  /* 0x00000083ff83723e */ /* 0x000fe200024050ff */
[----:B------:R0:W-:Y:S01]  /*30bd0*/  @P2 STG.E desc[UR44][R6.64+0x340], R3 ;  /* 0x0003400306002986 */ /* 0x0001e2000c10192c */
[----:B-1----:R-:W-:Y:S01]  /*30be0*/  FMUL R11, R134, R2 ;  /* 0x00000002860b7220 */ /* 0x002fe20000400000 */
[----:B------:R-:W-:-:S02]  /*30bf0*/  F2FP.TF32.F32.PACK_B R13, R13 ;  /* 0x0000000dff0d723e */ /* 0x000fc400024050ff */
[----:B------:R-:W-:Y:S02]  /*30c00*/  ISETP.GT.AND P2, PT, R0, 0xd9, P0 ;  /* 0x000000d90000780c */ /* 0x000fe40000744270 */
[----:B------:R-:W-:Y:S01]  /*30c10*/  F2FP.TF32.F32.PACK_B R133, R133 ;  /* 0x00000085ff85723e */ /* 0x000fe200024050ff */
[----:B0-----:R-:W-:Y:S01]  /*30c20*/  @P4 IMAD.MOV.U32 R6, RZ, RZ, R8 ;  /* 0x000000ffff064224 */ /* 0x001fe200078e0008 */
[----:B------:R-:W-:Y:S02]  /*30c30*/  @P4 MOV R7, R9 ;  /* 0x0000000900074202 */ /* 0x000fe40000000f00 */
[----:B------:R-:W-:-:S03]  /*30c40*/  F2FP.TF32.F32.PACK_B R11, R11 ;  /* 0x0000000bff0b723e */ /* 0x000fc600024050ff */
[----:B------:R0:W-:Y:S01]  /*30c50*/  @P4 STG.E desc[UR44][R6.64+0x344], R131 ;  /* 0x0003448306004986 */ /* 0x0001e2000c10192c */
[----:B------:R-:W-:-:S03]  /*30c60*/  FMUL R135, R135, R2 ;  /* 0x0000000287877220 */ /* 0x000fc60000400000 */
[----:B------:R1:W-:Y:S01]  /*30c70*/  @P5 STG.E desc[UR44][R4.64+0x360], R13 ;  /* 0x0003600d04005986 */ /* 0x0003e2000c10192c */
[----:B------:R-:W-:-:S03]  /*30c80*/  ISETP.GT.AND P5, PT, R0, 0xe0, P0 ;  /* 0x000000e00000780c */ /* 0x000fc600007a4270 */
[----:B------:R-:W-:Y:S01]  /*30c90*/  @P6 STG.E desc[UR44][R4.64+0x364], R133 ;  /* 0x0003648504006986 */ /* 0x000fe2000c10192c */
[----:B0-----:R-:W-:Y:S01]  /*30ca0*/  @P3 IMAD.MOV.U32 R6, RZ, RZ, R8 ;  /* 0x000000ffff063224 */ /* 0x001fe200078e0008 */
[----:B------:R-:W-:Y:S02]  /*30cb0*/  @P3 MOV R7, R9 ;  /* 0x0000000900073202 */ /* 0x000fe40000000f00 */
[----:B------:R-:W-:-:S03]  /*30cc0*/  ISETP.GT.AND P4, PT, R0, 0xe1, P1 ;  /* 0x000000e10000780c */ /* 0x000fc60000f84270 */
[----:B------:R0:W-:Y:S01]  /*30cd0*/  @P3 STG.E desc[UR44][R6.64+0x360], R11 ;  /* 0x0003600b06003986 */ /* 0x0001e2000c10192c */
[----:B------:R-:W-:Y:S01]  /*30ce0*/  ISETP.GT.AND P3, PT, R0, 0xe0, P1 ;  /* 0x000000e00000780c */ /* 0x000fe20000f64270 */
[-C--:B------:R-:W-:Y:S01]  /*30cf0*/  FMUL R3, R136, R2.reuse ;  /* 0x0000000288037220 */ /* 0x080fe20000400000 */
[----:B------:R-:W-:Y:S01]  /*30d00*/  ISETP.GT.AND P6, PT, R0, 0xe1, P0 ;  /* 0x000000e10000780c */ /* 0x000fe200007c4270 */
[-C--:B------:R-:W-:Y:S01]  /*30d10*/  FMUL R137, R137, R2.reuse ;  /* 0x0000000289897220 */ /* 0x080fe20000400000 */
[----:B------:R-:W-:Y:S01]  /*30d20*/  F2FP.TF32.F32.PACK_B R135, R135 ;  /* 0x00000087ff87723e */ /* 0x000fe200024050ff */
[-C--:B-1----:R-:W-:Y:S01]  /*30d30*/  FMUL R13, R138, R2.reuse ;  /* 0x000000028a0d7220 */ /* 0x082fe20000400000 */
[----:B------:R-:W-:Y:S01]  /*30d40*/  F2FP.TF32.F32.PACK_B R3, R3 ;  /* 0x00000003ff03723e */ /* 0x000fe200024050ff */
[----:B0-----:R-:W-:Y:S01]  /*30d50*/  @P2 IMAD.MOV.U32 R6, RZ, RZ, R8 ;  /* 0x000000ffff062224 */ /* 0x001fe200078e0008 */
[----:B------:R-:W-:Y:S02]  /*30d60*/  @P2 MOV R7, R9 ;  /* 0x0000000900072202 */ /* 0x000fe40000000f00 */
[----:B------:R-:W-:Y:S01]  /*30d70*/  F2FP.TF32.F32.PACK_B R137, R137 ;  /* 0x00000089ff89723e */ /* 0x000fe200024050ff */
[----:B------:R-:W-:Y:S01]  /*30d80*/  FMUL R139, R139, R2 ;  /* 0x000000028b8b7220 */ /* 0x000fe20000400000 */
[----:B------:R-:W-:Y:S01]  /*30d90*/  F2FP.TF32.F32.PACK_B R13, R13 ;  /* 0x0000000dff0d723e */ /* 0x000fe200024050ff */
[----:B------:R0:W-:Y:S04]  /*30da0*/  @P2 STG.E desc[UR44][R6.64+0x364], R135 ;  /* 0x0003648706002986 */ /* 0x0001e8000c10192c */
[----:B------:R-:W-:Y:S01]  /*30db0*/  @P3 STG.E desc[UR44][R4.64+0x380], R3 ;  /* 0x0003800304003986 */ /* 0x000fe2000c10192c */
[----:B------:R-:W-:-:S03]  /*30dc0*/  F2FP.TF32.F32.PACK_B R139, R139 ;  /* 0x0000008bff8b723e */ /* 0x000fc600024050ff */
[----:B------:R-:W-:Y:S01]  /*30dd0*/  @P4 STG.E desc[UR44][R4.64+0x384], R137 ;  /* 0x0003848904004986 */ /* 0x000fe2000c10192c */
[----:B0-----:R-:W-:Y:S01]  /*30de0*/  @P5 IMAD.MOV.U32 R6, RZ, RZ, R8 ;  /* 0x000000ffff065224 */ /* 0x001fe200078e0008 */
[----:B------:R-:W-:-:S05]  /*30df0*/  @P5 MOV R7, R9 ;  /* 0x0000000900075202 */ /* 0x000fca0000000f00 */
[----:B------:R0:W-:Y:S01]  /*30e00*/  @P5 STG.E desc[UR44][R6.64+0x380], R13 ;  /* 0x0003800d06005986 */ /* 0x0001e2000c10192c */
[C---:B------:R-:W-:Y:S02]  /*30e10*/  ISETP.GT.AND P5, PT, R0.reuse, 0xe8, P0 ;  /* 0x000000e80000780c */ /* 0x040fe400007a4270 */
[----:B------:R-:W-:Y:S01]  /*30e20*/  ISETP.GT.AND P2, PT, R0, 0xe8, P1 ;  /* 0x000000e80000780c */ /* 0x000fe20000f44270 */
[----:B0-----:R-:W-:Y:S01]  /*30e30*/  @P6 IMAD.MOV.U32 R6, RZ, RZ, R8 ;  /* 0x000000ffff066224 */ /* 0x001fe200078e0008 */
[----:B------:R-:W-:Y:S01]  /*30e40*/  @P6 MOV R7, R9 ;  /* 0x0000000900076202 */ /* 0x000fe20000000f00 */
[----:B------:R-:W-:Y:S01]  /*30e50*/  FMUL R11, R140, R2 ;  /* 0x000000028c0b7220 */ /* 0x000fe20000400000 */
[----:B------:R-:W-:-:S03]  /*30e60*/  ISETP.GT.AND P3, PT, R0, 0xe9, P0 ;  /* 0x000000e90000780c */ /* 0x000fc60000764270 */
[----:B------:R0:W-:Y:S01]  /*30e70*/  @P6 STG.E desc[UR44][R6.64+0x384], R139 ;  /* 0x0003848b06006986 */ /* 0x0001e2000c10192c */
[----:B------:R-:W-:Y:S01]  /*30e80*/  ISETP.GT.AND P6, PT, R0, 0xe9, P1 ;  /* 0x000000e90000780c */ /* 0x000fe20000fc4270 */
[-C--:B------:R-:W-:Y:S01]  /*30e90*/  FMUL R141, R141, R2.reuse ;  /* 0x000000028d8d7220 */ /* 0x080fe20000400000 */
[-C--:B------:R-:W-:Y:S01]  /*30ea0*/  FMUL R15, R142, R2.reuse ;  /* 0x000000028e0f7220 */ /* 0x080fe20000400000 */
[----:B------:R-:W-:Y:S02]  /*30eb0*/  F2FP.TF32.F32.PACK_B R11, R11 ;  /* 0x0000000bff0b723e */ /* 0x000fe400024050ff */
[----:B------:R-:W-:Y:S02]  /*30ec0*/  ISETP.GT.AND P4, PT, R0, 0xf0, P1 ;  /* 0x000000f00000780c */ /* 0x000fe40000f84270 */
[----:B------:R-:W-:Y:S01]  /*30ed0*/  F2FP.TF32.F32.PACK_B R141, R141 ;  /* 0x0000008dff8d723e */ /* 0x000fe200024050ff */
[-C--:B------:R-:W-:Y:S01]  /*30ee0*/  FMUL R143, R143, R2.reuse ;  /* 0x000000028f8f7220 */ /* 0x080fe20000400000 */
[----:B------:R-:W-:Y:S01]  /*30ef0*/  F2FP.TF32.F32.PACK_B R15, R15 ;  /* 0x0000000fff0f723e */ /* 0x000fe200024050ff */
[----:B0-----:R-:W-:Y:S01]  /*30f00*/  @P5 IMAD.MOV.U32 R6, RZ, RZ, R8 ;  /* 0x000000ffff065224 */ /* 0x001fe200078e0008 */
[----:B------:R-:W-:Y:S01]  /*30f10*/  @P5 MOV R7, R9 ;  /* 0x0000000900075202 */ /* 0x000fe20000000f00 */
[----:B------:R-:W-:Y:S01]  /*30f20*/  FMUL R3, R144, R2 ;  /* 0x0000000290037220 */ /* 0x000fe20000400000 */
[----:B------:R-:W-:Y:S01]  /*30f30*/  @P2 STG.E desc[UR44][R4.64+0x3a0], R11 ;  /* 0x0003a00b04002986 */ /* 0x000fe2000c10192c */
[----:B------:R-:W-:-:S03]  /*30f40*/  F2FP.TF32.F32.PACK_B R143, R143 ;  /* 0x0000008fff8f723e */ /* 0x000fc600024050ff */
[----:B------:R-:W-:Y:S01]  /*30f50*/  @P6 STG.E desc[UR44][R4.64+0x3a4], R141 ;  /* 0x0003a48d04006986 */ /* 0x000fe2000c10192c */
[----:B------:R-:W-:-:S03]  /*30f60*/  F2FP.TF32.F32.PACK_B R3, R3 ;  /* 0x00000003ff03723e */ /* 0x000fc600024050ff */
[----:B------:R0:W-:Y:S01]  /*30f70*/  @P5 STG.E desc[UR44][R6.64+0x3a0], R15 ;  /* 0x0003a00f06005986 */ /* 0x0001e2000c10192c */
[C---:B------:R-:W-:Y:S02]  /*30f80*/  ISETP.GT.AND P5, PT, R0.reuse, 0xf0, P0 ;  /* 0x000000f00000780c */ /* 0x040fe400007a4270 */
[----:B------:R-:W-:Y:S01]  /*30f90*/  ISETP.GT.AND P2, PT, R0, 0xf1, P1 ;  /* 0x000000f10000780c */ /* 0x000fe20000f44270 */
[-C--:B------:R-:W-:Y:S01]  /*30fa0*/  FMUL R145, R145, R2.reuse ;  /* 0x0000000291917220 */ /* 0x080fe20000400000 */
[----:B0-----:R-:W-:Y:S01]  /*30fb0*/  @P3 IMAD.MOV.U32 R6, RZ, RZ, R8 ;  /* 0x000000ffff063224 */ /* 0x001fe200078e0008 */
[----:B------:R-:W-:Y:S01]  /*30fc0*/  @P3 MOV R7, R9 ;  /* 0x0000000900073202 */ /* 0x000fe20000000f00 */
[----:B------:R-:W-:-:S04]  /*30fd0*/  FMUL R13, R146, R2 ;  /* 0x00000002920d7220 */ /* 0x000fc80000400000 */
[----:B------:R0:W-:Y:S04]  /*30fe0*/  @P3 STG.E desc[UR44][R6.64+0x3a4], R143 ;  /* 0x0003a48f06003986 */ /* 0x0001e8000c10192c */
[----:B------:R-:W-:Y:S01]  /*30ff0*/  @P4 STG.E desc[UR44][R4.64+0x3c0], R3 ;  /* 0x0003c00304004986 */ /* 0x000fe2000c10192c */
[C---:B------:R-:W-:Y:S02]  /*31000*/  ISETP.GT.AND P4, PT, R0.reuse, 0xf1, P0 ;  /* 0x000000f10000780c */ /* 0x040fe40000784270 */
[C---:B------:R-:W-:Y:S02]  /*31010*/  ISETP.GT.AND P3, PT, R0.reuse, 0xf8, P1 ;  /* 0x000000f80000780c */ /* 0x040fe40000f64270 */
[----:B------:R-:W-:Y:S02]  /*31020*/  F2FP.TF32.F32.PACK_B R145, R145 ;  /* 0x00000091ff91723e */ /* 0x000fe400024050ff */
[C---:B------:R-:W-:Y:S01]  /*31030*/  ISETP.GT.AND P1, PT, R0.reuse, 0xf9, P1 ;  /* 0x000000f90000780c */ /* 0x040fe20000f24270 */
[----:B0-----:R-:W-:Y:S01]  /*31040*/  @P5 IMAD.MOV.U32 R6, RZ, RZ, R8 ;  /* 0x000000ffff065224 */ /* 0x001fe200078e0008 */
[----:B------:R-:W-:Y:S01]  /*31050*/  ISETP.GT.AND P6, PT, R0, 0xf8, P0 ;  /* 0x000000f80000780c */ /* 0x000fe200007c4270 */
[----:B------:R-:W-:Y:S01]  /*31060*/  FMUL R147, R147, R2 ;  /* 0x0000000293937220 */ /* 0x000fe20000400000 */
[----:B------:R-:W-:-:S02]  /*31070*/  F2FP.TF32.F32.PACK_B R13, R13 ;  /* 0x0000000dff0d723e */ /* 0x000fc400024050ff */
[----:B------:R-:W-:Y:S01]  /*31080*/  @P5 MOV R7, R9 ;  /* 0x0000000900075202 */ /* 0x000fe20000000f00 */
[-C--:B------:R-:W-:Y:S01]  /*31090*/  FMUL R19, R148, R2.reuse ;  /* 0x0000000294137220 */ /* 0x080fe20000400000 */
[-C--:B------:R-:W-:Y:S01]  /*310a0*/  FMUL R149, R149, R2.reuse ;  /* 0x0000000295957220 */ /* 0x080fe20000400000 */
[----:B------:R-:W-:Y:S01]  /*310b0*/  @P2 STG.E desc[UR44][R4.64+0x3c4], R145 ;  /* 0x0003c49104002986 */ /* 0x000fe2000c10192c */
[----:B------:R-:W-:Y:S02]  /*310c0*/  ISETP.GT.AND P0, PT, R0, 0xf9, P0 ;  /* 0x000000f90000780c */ /* 0x000fe40000704270 */
[----:B------:R-:W-:Y:S01]  /*310d0*/  F2FP.TF32.F32.PACK_B R147, R147 ;  /* 0x00000093ff93723e */ /* 0x000fe200024050ff */
[----:B------:R0:W-:Y:S01]  /*310e0*/  @P5 STG.E desc[UR44][R6.64+0x3c0], R13 ;  /* 0x0003c00d06005986 */ /* 0x0001e2000c10192c */
[----:B------:R-:W-:Y:S01]  /*310f0*/  F2FP.TF32.F32.PACK_B R19, R19 ;  /* 0x00000013ff13723e */ /* 0x000fe200024050ff */
[-C--:B------:R-:W-:Y:S01]  /*31100*/  FMUL R21, R150, R2.reuse ;  /* 0x0000000296157220 */ /* 0x080fe20000400000 */
[----:B------:R-:W-:Y:S01]  /*31110*/  F2FP.TF32.F32.PACK_B R149, R149 ;  /* 0x00000095ff95723e */ /* 0x000fe200024050ff */
[----:B------:R-:W-:Y:S01]  /*31120*/  FMUL R151, R151, R2 ;  /* 0x0000000297977220 */ /* 0x000fe20000400000 */
[----:B0-----:R-:W-:Y:S01]  /*31130*/  @P4 IMAD.MOV.U32 R6, RZ, RZ, R8 ;  /* 0x000000ffff064224 */ /* 0x001fe200078e0008 */
[----:B------:R-:W-:-:S02]  /*31140*/  @P4 MOV R7, R9 ;  /* 0x0000000900074202 */ /* 0x000fc40000000f00 */
[----:B------:R-:W-:-:S03]  /*31150*/  F2FP.TF32.F32.PACK_B R21, R21 ;  /* 0x00000015ff15723e */ /* 0x000fc600024050ff */
[----:B------:R-:W-:Y:S01]  /*31160*/  @P4 STG.E desc[UR44][R6.64+0x3c4], R147 ;  /* 0x0003c49306004986 */ /* 0x000fe2000c10192c */
[----:B------:R-:W-:-:S03]  /*31170*/  F2FP.TF32.F32.PACK_B R151, R151 ;  /* 0x00000097ff97723e */ /* 0x000fc600024050ff */
[----:B------:R-:W-:Y:S04]  /*31180*/  @P3 STG.E desc[UR44][R4.64+0x3e0], R19 ;  /* 0x0003e01304003986 */ /* 0x000fe8000c10192c */
[----:B------:R0:W-:Y:S02]  /*31190*/  @P1 STG.E desc[UR44][R4.64+0x3e4], R149 ;  /* 0x0003e49504001986 */ /* 0x0001e4000c10192c */
[----:B0-----:R-:W-:Y:S01]  /*311a0*/  @P6 IMAD.MOV.U32 R4, RZ, RZ, R8 ;  /* 0x000000ffff046224 */ /* 0x001fe200078e0008 */
[----:B------:R-:W-:-:S05]  /*311b0*/  @P6 MOV R5, R9 ;  /* 0x0000000900056202 */ /* 0x000fca0000000f00 */
[----:B------:R0:W-:Y:S04]  /*311c0*/  @P6 STG.E desc[UR44][R4.64+0x3e0], R21 ;  /* 0x0003e01504006986 */ /* 0x0001e8000c10192c */
[----:B------:R0:W-:Y:S02]  /*311d0*/  @P0 STG.E desc[UR44][R8.64+0x3e4], R151 ;  /* 0x0003e49708000986 */ /* 0x0001e4000c10192c */
.L_x_542:
[----:B------:R-:W-:Y:S05]  /*311e0*/  BSYNC B0 ;  /* 0x0000000000007941 */ /* 0x000fea0003800000 */
.L_x_34:
[----:B0---4-:R-:W4:Y:S04]  /*311f0*/  LDL.LU R5, [R1+0x200] ;  /* 0x0002000001057983 */ /* 0x011f280000300800 */
[----:B------:R-:W4:Y:S01]  /*31200*/  LDL.LU R4, [R1+0x204] ;  /* 0x0002040001047983 */ /* 0x000f220000300800 */
[----:B------:R-:W-:Y:S01]  /*31210*/  ULDC UR4, c[0x0][0xc] ;  /* 0x0000030000047ab9 */ /* 0x000fe20000000800 */
[----:B------:R-:W-:Y:S01]  /*31220*/  ULDC UR5, c[0x0][0x10] ;  /* 0x0000040000057ab9 */ /* 0x000fe20000000800 */
[----:B------:R-:W4:Y:S01]  /*31230*/  LDC R3, c[0x0][0x14] ;  /* 0x00000500ff037b82 */ /* 0x000f220000000800 */
[----:B------:R-:W-:Y:S01]  /*31240*/  UIMAD.WIDE.U32 UR4, UR4, UR5, URZ ;  /* 0x00000005040472a5 */ /* 0x000fe2000f8e003f */
[----:B------:R-:W-:Y:S01]  /*31250*/  PRMT R0, RZ, 0x7610, R0 ;  /* 0x00007610ff007816 */ /* 0x000fe20000000000 */
[----:B------:R-:W-:Y:S01]  /*31260*/  UMOV UR41, 0xffffffff ;  /* 0xffffffff00297882 */ /* 0x000fe20000000000 */
[----:B------:R-:W-:-:S03]  /*31270*/  UMOV UR42, 0xffffffff ;  /* 0xffffffff002a7882 */ /* 0x000fc60000000000 */
[----:B----4-:R-:W-:-:S04]  /*31280*/  IMAD.WIDE.U32 R4, R3, UR4, R4 ;  /* 0x0000000403047c25 */ /* 0x010fc8000f8e0004 */
[----:B------:R-:W-:Y:S01]  /*31290*/  IMAD R3, R3, UR5, RZ ;  /* 0x0000000503037c24 */ /* 0x000fe2000f8e02ff */
[----:B------:R-:W-:Y:S01]  /*312a0*/  MOV R7, R4 ;  /* 0x0000000400077202 */ /* 0x000fe20000000f00 */
[----:B------:R-:W-:Y:S02]  /*312b0*/  ULDC.64 UR4, c[0x0][0x650] ;  /* 0x0001940000047ab9 */ /* 0x000fe40000000a00 */
[----:B------:R-:W-:Y:S01]  /*312c0*/  IMAD.IADD R6, R5, 0x1, R3 ;  /* 0x0000000105067824 */ /* 0x000fe200078e0203 */
[----:B------:R-:W-:-:S04]  /*312d0*/  ISETP.GE.U32.AND P0, PT, R4, UR4, PT ;  /* 0x0000000404007c0c */ /* 0x000fc8000bf06070 */
[----:B------:R0:W-:Y:S01]  /*312e0*/  STL [R1+0x200], R6 ;  /* 0x0002000601007387 */ /* 0x0001e20000100800 */
[----:B------:R-:W-:-:S03]  /*312f0*/  ISETP.GE.U32.AND.EX P0, PT, R6, UR5, PT, P0 ;  /* 0x0000000506007c0c */ /* 0x000fc6000bf06100 */
[----:B------:R0:W-:Y:S10]  /*31300*/  STL [R1+0x204], R7 ;  /* 0x0002040701007387 */ /* 0x0001f40000100800 */
[----:B0-----:R-:W-:Y:S05]  /*31310*/  @P0 BRA `(.L_x_543) ;  /* 0x0000000400880947 */ /* 0x001fea0003800000 */
[----:B------:R-:W0:Y:S01]  /*31320*/  S2UR UR6, SR_CTAID.X ;  /* 0x00000000000679c3 */ /* 0x000e220000002500 */
[----:B------:R-:W-:Y:S01]  /*31330*/  ULDC.64 UR12, c[0x0][0x628] ;  /* 0x00018a00000c7ab9 */ /* 0x000fe20000000a00 */
[----:B------:R-:W-:Y:S01]  /*31340*/  ULDC UR4, c[0x0][0x150] ;  /* 0x0000540000047ab9 */ /* 0x000fe20000000800 */
[----:B------:R-:W-:Y:S01]  /*31350*/  ISETP.NE.U32.AND P0, PT, RZ, UR12, PT ;  /* 0x0000000cff007c0c */ /* 0x000fe2000bf05070 */
[----:B------:R-:W-:Y:S01]  /*31360*/  ULDC UR15, c[0x0][0x630] ;  /* 0x00018c00000f7ab9 */ /* 0x000fe20000000800 */
[C---:B------:R-:W-:Y:S01]  /*31370*/  R2UR UR16, R7.reuse ;  /* 0x00000000071072ca */ /* 0x040fe200000e0000 */
[----:B------:R-:W-:Y:S01]  /*31380*/  ULDC UR19, c[0x0][0x154] ;  /* 0x0000550000137ab9 */ /* 0x000fe20000000800 */
[----:B------:R-:W-:Y:S01]  /*31390*/  ISETP.NE.AND.EX P0, PT, RZ, UR13, PT, P0 ;  /* 0x0000000dff007c0c */ /* 0x000fe2000bf05300 */
[----:B------:R-:W4:Y:S01]  /*313a0*/  S2UR UR18, SR_CTAID.Y ;  /* 0x00000000001279c3 */ /* 0x000f220000002600 */
[----:B------:R-:W-:Y:S02]  /*313b0*/  R2UR UR17, R6 ;  /* 0x00000000061172ca */ /* 0x000fe400000e0000 */
[----:B------:R-:W-:-:S02]  /*313c0*/  R2UR UR10, R7 ;  /* 0x00000000070a72ca */ /* 0x000fc400000e0000 */
[----:B------:R-:W-:Y:S02]  /*313d0*/  R2UR UR11, R6 ;  /* 0x00000000060b72ca */ /* 0x000fe400000e0000 */
[----:B0-----:R-:W-:-:S05]  /*313e0*/  I2FP.F32.U32 R0, UR6 ;  /* 0x0000000600007c45 */ /* 0x001fca0008201000 */
[----:B------:R-:W-:-:S04]  /*313f0*/  FMUL R0, R0, UR4 ;  /* 0x0000000400007c20 */ /* 0x000fc80008400000 */
[----:B------:R0:W0:Y:S01]  /*31400*/  F2I.U32.TRUNC.NTZ R3, R0 ;  /* 0x0000000000037305 */ /* 0x000022000020f000 */
[----:B----4-:R-:W-:Y:S05]  /*31410*/  @!P0 BRA `(.L_x_544) ;  /* 0x0000000000308947 */ /* 0x010fea0003800000 */
        /* <DEDUP_REMOVED lines=12> */
.L_x_544:
[----:B------:R-:W-:Y:S01]  /*314e0*/  USHF.R.U64 UR42, UR10, UR15, UR11 ;  /* 0x0000000f0a2a7299 */ /* 0x000fe2000800120b */
[----:B0-----:R-:W-:Y:S01]  /*314f0*/  I2FP.F32.U32 R0, UR18 ;  /* 0x0000001200007c45 */ /* 0x001fe20008201000 */
[----:B------:R-:W-:Y:S02]  /*31500*/  USHF.R.U32.HI UR4, URZ, UR15, UR11 ;  /* 0x0000000f3f047299 */ /* 0x000fe4000801160b */
[----:B------:R-:W-:Y:S02]  /*31510*/  UIADD3 UR10, UP0, URZ, -UR42, URZ ;  /* 0x8000002a3f0a7290 */ /* 0x000fe4000ff1e03f */
[----:B------:R-:W-:Y:S01]  /*31520*/  FMUL R0, R0, UR19 ;  /* 0x0000001300007c20 */ /* 0x000fe20008400000 */
[----:B------:R-:W-:Y:S01]  /*31530*/  ULDC.64 UR12, c[0x0][0x620] ;  /* 0x00018800000c7ab9 */ /* 0x000fe20000000a00 */
[----:B------:R-:W-:Y:S01]  /*31540*/  UIADD3.X UR4, URZ, ~UR4, URZ, UP0, !UPT ;  /* 0x800000043f047290 */ /* 0x000fe200087fe43f */
[----:B------:R-:W-:Y:S01]  /*31550*/  UMOV UR8, UR16 ;  /* 0x0000001000087c82 */ /* 0x000fe20008000000 */
[----:B------:R-:W-:-:S02]  /*31560*/  UMOV UR9, UR17 ;  /* 0x0000001100097c82 */ /* 0x000fc40008000000 */
[----:B------:R-:W-:Y:S01]  /*31570*/  UIMAD UR4, UR4, UR12, URZ ;  /* 0x0000000c040472a4 */ /* 0x000fe2000f8e023f */
[----:B------:R-:W0:Y:S01]  /*31580*/  F2I.U32.TRUNC.NTZ R0, R0 ;  /* 0x0000000000007305 */ /* 0x000e22000020f000 */
[----:B------:R-:W-:Y:S01]  /*31590*/  UIMAD.WIDE.U32 UR8, UR10, UR12, UR8 ;  /* 0x0000000c0a0872a5 */ /* 0x000fe2000f8e0008 */
[----:B------:R-:W-:Y:S01]  /*315a0*/  R2UR UR12, R3 ;  /* 0x00000000030c72ca */ /* 0x000fe200000e0000 */
[----:B------:R-:W-:Y:S01]  /*315b0*/  UIMAD UR10, UR10, UR13, UR4 ;  /* 0x0000000d0a0a72a4 */ /* 0x000fe2000f8e0204 */
[----:B------:R-:W-:Y:S01]  /*315c0*/  ULDC UR11, c[0x0][0x618] ;  /* 0x00018600000b7ab9 */ /* 0x000fe20000000800 */
[----:B------:R-:W-:Y:S02]  /*315d0*/  ULDC UR21, c[0x0][0x658] ;  /* 0x0001960000157ab9 */ /* 0x000fe40000000800 */
[----:B------:R-:W-:Y:S01]  /*315e0*/  UIADD3 UR9, UR9, UR10, URZ ;  /* 0x0000000a09097290 */ /* 0x000fe2000fffe03f */
[----:B------:R-:W-:Y:S01]  /*315f0*/  UMOV UR15, 0xffffffff ;  /* 0xffffffff000f7882 */ /* 0x000fe20000000000 */
[----:B------:R-:W-:Y:S01]  /*31600*/  ULDC.64 UR4, c[0x0][0x640] ;  /* 0x0001900000047ab9 */ /* 0x000fe20000000a00 */
[----:B------:R-:W-:Y:S01]  /*31610*/  USHF.L.U32 UR15, UR15, UR21, URZ ;  /* 0x000000150f0f7299 */ /* 0x000fe2000800063f */
[----:B------:R-:W-:Y:S01]  /*31620*/  ISETP.NE.U32.AND P0, PT, RZ, UR4, PT ;  /* 0x00000004ff007c0c */ /* 0x000fe2000bf05070 */
[----:B------:R-:W-:-:S02]  /*31630*/  USHF.R.U64 UR16, UR8, UR11, UR9 ;  /* 0x0000000b08107299 */ /* 0x000fc40008001209 */
[----:B------:R-:W-:Y:S01]  /*31640*/  USHF.R.U32.HI UR8, URZ, UR11, UR9 ;  /* 0x0000000b3f087299 */ /* 0x000fe20008011609 */
[----:B0-----:R-:W-:Y:S01]  /*31650*/  R2UR UR14, R0 ;  /* 0x00000000000e72ca */ /* 0x001fe200000e0000 */
[----:B------:R-:W-:Y:S01]  /*31660*/  ULDC UR17, c[0x0][0x608] ;  /* 0x0001820000117ab9 */ /* 0x000fe20000000800 */
[----:B------:R-:W-:Y:S01]  /*31670*/  ULOP3.LUT UR40, URZ, UR15, URZ, 0x33, !UPT ;  /* 0x0000000f3f287292 */ /* 0x000fe2000f8e333f */
[----:B------:R-:W-:Y:S01]  /*31680*/  ISETP.NE.AND.EX P0, PT, RZ, UR5, PT, P0 ;  /* 0x00000005ff007c0c */ /* 0x000fe2000bf05300 */
[----:B------:R-:W-:Y:S02]  /*31690*/  USHF.R.U64 UR15, UR16, UR17, UR8 ;  /* 0x00000011100f7299 */ /* 0x000fe40008001208 */
[----:B------:R-:W-:Y:S02]  /*316a0*/  USHF.R.U32.HI UR8, URZ, UR17, UR8 ;  /* 0x000000113f087299 */ /* 0x000fe40008011608 */
[----:B------:R-:W-:Y:S02]  /*316b0*/  UIADD3 UR12, -UR12, URZ, URZ ;  /* 0x0000003f0c0c7290 */ /* 0x000fe4000fffe13f */
[----:B------:R-:W-:Y:S01]  /*316c0*/  USHF.R.U64 UR17, UR15, UR21, UR8 ;  /* 0x000000150f117299 */ /* 0x000fe20008001208 */
[----:B------:R-:W-:Y:S01]  /*316d0*/  UMOV UR19, 0x1 ;  /* 0x0000000100137882 */ /* 0x000fe20000000000 */
[----:B------:R-:W-:Y:S01]  /*316e0*/  ULDC UR13, c[0x0][0x144] ;  /* 0x00005100000d7ab9 */ /* 0x000fe20000000800 */
[----:B------:R-:W-:Y:S01]  /*316f0*/  ULDC UR7, c[0x0][0x600] ;  /* 0x0001800000077ab9 */ /* 0x000fe20000000800 */
[----:B------:R-:W-:-:S02]  /*31700*/  USHF.L.U32 UR24, UR19, UR21, URZ ;  /* 0x0000001513187299 */ /* 0x000fc4000800063f */
[----:B------:R-:W-:Y:S02]  /*31710*/  USHF.R.U32.HI UR8, URZ, UR21, UR8 ;  /* 0x000000153f087299 */ /* 0x000fe40008011608 */
[----:B------:R-:W-:Y:S02]  /*31720*/  UIMAD UR21, UR13, UR12, UR6 ;  /* 0x0000000c0d1572a4 */ /* 0x000fe4000f8e0206 */
[----:B------:R-:W-:Y:S02]  /*31730*/  UIADD3 UR20, UR7, -0x1, URZ ;  /* 0xffffffff07147890 */ /* 0x000fe4000fffe03f */
[----:B------:R-:W-:Y:S01]  /*31740*/  UIADD3 UR19, -UR14, URZ, URZ ;  /* 0x0000003f0e137290 */ /* 0x000fe2000fffe13f */
[----:B------:R-:W-:Y:S01]  /*31750*/  ULDC UR25, c[0x0][0x148] ;  /* 0x0000520000197ab9 */ /* 0x000fe20000000800 */
[----:B------:R-:W-:Y:S01]  /*31760*/  ULDC UR22, c[0x0][0x648] ;  /* 0x0001920000167ab9 */ /* 0x000fe20000000800 */
[----:B------:R-:W-:Y:S01]  /*31770*/  ULDC UR23, c[0x0][0x638] ;  /* 0x00018e0000177ab9 */ /* 0x000fe20000000800 */
        /* <DEDUP_REMOVED lines=14> */
.L_x_545:
[----:B------:R-:W-:Y:S01]  /*31860*/  UISETP.NE.AND UP0, UPT, UR38, URZ, UPT ;  /* 0x0000003f2600728c */ /* 0x000fe2000bf05270 */
[----:B------:R-:W-:Y:S01]  /*31870*/  IMAD.MOV.U32 R0, RZ, RZ, 0x1 ;  /* 0x00000001ff007424 */ /* 0x000fe200078e00ff */
[----:B------:R-:W-:Y:S02]  /*31880*/  USHF.R.U64 UR4, UR6, UR22, UR8 ;  /* 0x0000001606047299 */ /* 0x000fe40008001208 */
[----:B------:R-:W-:Y:S02]  /*31890*/  ULOP3.LUT UR40, UR15, UR40, URZ, 0xc0, !UPT ;  /* 0x000000280f287292 */ /* 0x000fe4000f8ec03f */
[----:B------:R-:W-:Y:S02]  /*318a0*/  UIADD3 UR5, -UR4, URZ, URZ ;  /* 0x0000003f04057290 */ /* 0x000fe4000fffe13f */
[----:B------:R-:W-:Y:S02]  /*318b0*/  UIMAD UR40, UR24, UR4, UR40 ;  /* 0x00000004182872a4 */ /* 0x000fe4000f8e0228 */
[----:B------:R-:W-:-:S02]  /*318c0*/  ULOP3.LUT UR16, UR16, UR20, URZ, 0xc0, !UPT ;  /* 0x0000001410107292 */ /* 0x000fc4000f8ec03f */
[----:B------:R-:W-:Y:S02]  /*318d0*/  @UP0 UIMAD UR21, UR25, UR19, UR18 ;  /* 0x00000013191502a4 */ /* 0x000fe4000f8e0212 */
[----:B------:R-:W-:-:S03]  /*318e0*/  UIMAD UR4, UR5, UR23, UR17 ;  /* 0x00000017050472a4 */ /* 0x000fc6000f8e0211 */
[----:B------:R-:W-:Y:S01]  /*318f0*/  ULDC UR5, c[0x0][0x610] ;  /* 0x0001840000057ab9 */ /* 0x000fe20000000800 */
[----:B------:R-:W-:Y:S02]  /*31900*/  UIMAD UR4, UR4, UR7, UR16 ;  /* 0x00000007040472a4 */ /* 0x000fe4000f8e0210 */
[----:B------:R-:W-:-:S04]  /*31910*/  UIMAD UR40, UR40, UR5, UR21 ;  /* 0x00000005282872a4 */ /* 0x000fc8000f8e0215 */
[----:B------:R-:W-:Y:S02]  /*31920*/  USEL UR41, UR4, UR40, !UP0 ;  /* 0x0000002804297287 */ /* 0x000fe4000c000000 */
[----:B------:R-:W-:-:S12]  /*31930*/  USEL UR40, UR40, UR4, !UP0 ;  /* 0x0000000428287287 */ /* 0x000fd8000c000000 */
.L_x_543:
[----:B------:R-:W-:-:S13]  /*31940*/  LOP3.LUT P0, RZ, R0, 0xff, RZ, 0xc0, !PT ;  /* 0x000000ff00ff7812 */ /* 0x000fda000780c0ff */
[----:B------:R-:W-:Y:S05]  /*31950*/  @P0 BRA `(.L_x_546) ;  /* 0xfffffcf8009c0947 */ /* 0x000fea000383ffff */
[----:B------:R-:W-:Y:S05]  /*31960*/  EXIT ;  /* 0x000000000000794d */ /* 0x000fea0003800000 */
.L_x_7:
[----:B------:R-:W2:Y:S01]  /*31970*/  LDL R5, [R1+0x204] ;  /* 0x0002040001057983 */ /* 0x000ea20000100800 */
[----:B------:R-:W-:-:S03]  /*31980*/  ULDC.64 UR4, c[0x0][0x650] ;  /* 0x0001940000047ab9 */ /* 0x000fc60000000a00 */
[----:B------:R-:W3:Y:S01]  /*31990*/  LDL R4, [R1+0x200] ;  /* 0x0002000001047983 */ /* 0x000ee20000100800 */
[----:B------:R-:W-:Y:S01]  /*319a0*/  PRMT R0, RZ, 0x7610, R0 ;  /* 0x00007610ff007816 */ /* 0x000fe20000000000 */
[----:B------:R-:W-:Y:S01]  /*319b0*/  IMAD.MOV.U32 R3, RZ, RZ, -0x1 ;  /* 0xffffffffff037424 */ /* 0x000fe200078e00ff */
[----:B------:R-:W-:Y:S02]  /*319c0*/  MOV R2, 0xffffffff ;  /* 0xffffffff00027802 */ /* 0x000fe40000000f00 */
[----:B------:R-:W-:Y:S02]  /*319d0*/  MOV R11, 0xffffffff ;  /* 0xffffffff000b7802 */ /* 0x000fe40000000f00 */
[----:B--2---:R-:W-:-:S04]  /*319e0*/  ISETP.GE.U32.AND P0, PT, R5, UR4, PT ;  /* 0x0000000405007c0c */ /* 0x004fc8000bf06070 */
[----:B---3--:R-:W-:-:S13]  /*319f0*/  ISETP.GE.U32.AND.EX P0, PT, R4, UR5, PT, P0 ;  /* 0x0000000504007c0c */ /* 0x008fda000bf06100 */
        /* <DEDUP_REMOVED lines=21> */
.L_x_548:
[----:B------:R-:W-:Y:S01]  /*31b50*/  USHF.R.U64 UR4, UR14, UR19, UR15 ;  /* 0x000000130e047299 */ /* 0x000fe2000800120f */
[----:B------:R-:W-:Y:S01]  /*31b60*/  R2UR UR7, R4 ;  /* 0x00000000040772ca */ /* 0x000fe200000e0000 */
[----:B------:R-:W-:Y:S02]  /*31b70*/  USHF.R.U32.HI UR5, URZ, UR19, UR15 ;  /* 0x000000133f057299 */ /* 0x000fe4000801160f */
[----:B------:R-:W-:Y:S01]  /*31b80*/  UIADD3 UR13, UP0, URZ, -UR4, URZ ;  /* 0x800000043f0d7290 */ /* 0x000fe2000ff1e03f */
[----:B------:R-:W-:Y:S01]  /*31b90*/  ULDC.64 UR14, c[0x0][0x620] ;  /* 0x00018800000e7ab9 */ /* 0x000fe20000000a00 */
[----:B------:R-:W-:Y:S02]  /*31ba0*/  UMOV UR6, UR20 ;  /* 0x0000001400067c82 */ /* 0x000fe40008000000 */
[----:B------:R-:W-:Y:S02]  /*31bb0*/  UIADD3.X UR5, URZ, ~UR5, URZ, UP0, !UPT ;  /* 0x800000053f057290 */ /* 0x000fe400087fe43f */
[----:B------:R-:W-:-:S02]  /*31bc0*/  UISETP.NE.AND UP1, UPT, UR38, URZ, UPT ;  /* 0x0000003f2600728c */ /* 0x000fc4000bf25270 */
[----:B------:R-:W-:Y:S02]  /*31bd0*/  UIMAD UR5, UR5, UR14, URZ ;  /* 0x0000000e050572a4 */ /* 0x000fe4000f8e023f */
[----:B------:R-:W-:Y:S02]  /*31be0*/  UIMAD.WIDE.U32 UR6, UR13, UR14, UR6 ;  /* 0x0000000e0d0672a5 */ /* 0x000fe4000f8e0006 */
[----:B------:R-:W-:Y:S01]  /*31bf0*/  UIMAD UR5, UR13, UR15, UR5 ;  /* 0x0000000f0d0572a4 */ /* 0x000fe2000f8e0205 */
[----:B------:R-:W-:Y:S02]  /*31c00*/  ULDC UR14, c[0x0][0x608] ;  /* 0x00018200000e7ab9 */ /* 0x000fe40000000800 */
[----:B------:R-:W-:Y:S01]  /*31c10*/  ULDC UR13, c[0x0][0x618] ;  /* 0x00018600000d7ab9 */ /* 0x000fe20000000800 */
[----:B------:R-:W-:Y:S01]  /*31c20*/  UIADD3 UR5, UR7, UR5, URZ ;  /* 0x0000000507057290 */ /* 0x000fe2000fffe03f */
[----:B------:R-:W-:Y:S01]  /*31c30*/  ULDC UR22, c[0x0][0x658] ;  /* 0x0001960000167ab9 */ /* 0x000fe20000000800 */
[----:B------:R-:W-:-:S02]  /*31c40*/  @UP1 UIMAD UR8, UR11, UR12, UR10 ;  /* 0x0000000c0b0812a4 */ /* 0x000fc4000f8e020a */
[----:B------:R-:W-:Y:S02]  /*31c50*/  USHF.R.U64 UR17, UR6, UR13, UR5 ;  /* 0x0000000d06117299 */ /* 0x000fe40008001205 */
[----:B------:R-:W-:Y:S01]  /*31c60*/  USHF.R.U32.HI UR5, URZ, UR13, UR5 ;  /* 0x0000000d3f057299 */ /* 0x000fe20008011605 */
[----:B------:R-:W-:Y:S01]  /*31c70*/  ULDC.64 UR6, c[0x0][0x640] ;  /* 0x0001900000067ab9 */ /* 0x000fe20000000a00 */
[----:B------:R-:W-:Y:S01]  /*31c80*/  UMOV UR10, 0xffffffff ;  /* 0xffffffff000a7882 */ /* 0x000fe20000000000 */
[----:B------:R-:W-:Y:S01]  /*31c90*/  ISETP.NE.U32.AND P0, PT, RZ, UR6, PT ;  /* 0x00000006ff007c0c */ /* 0x000fe2000bf05070 */
[----:B------:R-:W-:Y:S02]  /*31ca0*/  USHF.R.U64 UR18, UR17, UR14, UR5 ;  /* 0x0000000e11127299 */ /* 0x000fe40008001205 */
[----:B------:R-:W-:Y:S01]  /*31cb0*/  USHF.R.U32.HI UR5, URZ, UR14, UR5 ;  /* 0x0000000e3f057299 */ /* 0x000fe20008011605 */
[----:B------:R-:W-:Y:S01]  /*31cc0*/  ISETP.NE.AND.EX P0, PT, RZ, UR7, PT, P0 ;  /* 0x00000007ff007c0c */ /* 0x000fe2000bf05300 */
[----:B------:R-:W-:-:S02]  /*31cd0*/  USHF.L.U32 UR11, UR10, UR22, URZ ;  /* 0x000000160a0b7299 */ /* 0x000fc4000800063f */
[----:B------:R-:W-:Y:S01]  /*31ce0*/  USHF.R.U64 UR19, UR18, UR22, UR5 ;  /* 0x0000001612137299 */ /* 0x000fe20008001205 */
[----:B------:R-:W-:Y:S01]  /*31cf0*/  ULDC UR20, c[0x0][0x600] ;  /* 0x0001800000147ab9 */ /* 0x000fe20000000800 */
[----:B------:R-:W-:Y:S02]  /*31d00*/  USHF.R.U32.HI UR10, URZ, UR22, UR5 ;  /* 0x000000163f0a7299 */ /* 0x000fe40008011605 */
[----:B------:R-:W-:Y:S02]  /*31d10*/  UIADD3 UR21, UR20, -0x1, URZ ;  /* 0xffffffff14157890 */ /* 0x000fe4000fffe03f */
[----:B------:R-:W-:Y:S01]  /*31d20*/  ULOP3.LUT UR26, URZ, UR11, URZ, 0x33, !UPT ;  /* 0x0000000b3f1a7292 */ /* 0x000fe2000f8e333f */
        /* <DEDUP_REMOVED lines=17> */
.L_x_549:
[----:B------:R-:W-:Y:S01]  /*31e40*/  USHF.R.U64 UR6, UR5, UR23, UR10 ;  /* 0x0000001705067299 */ /* 0x000fe2000800120a */
[----:B------:R-:W-:Y:S01]  /*31e50*/  IMAD.MOV.U32 R0, RZ, RZ, 0x1 ;  /* 0x00000001ff007424 */ /* 0x000fe200078e00ff */
[----:B------:R-:W-:Y:S01]  /*31e60*/  USHF.L.U32 UR25, UR25, UR22, URZ ;  /* 0x0000001619197299 */ /* 0x000fe2000800063f */
[----:B------:R-:W-:Y:S01]  /*31e70*/  MOV R11, UR4 ;  /* 0x00000004000b7c02 */ /* 0x000fe20008000f00 */
[----:B------:R-:W-:Y:S02]  /*31e80*/  ULOP3.LUT UR5, UR18, UR26, URZ, 0xc0, !UPT ;  /* 0x0000001a12057292 */ /* 0x000fe4000f8ec03f */
[----:B------:R-:W-:Y:S02]  /*31e90*/  UIADD3 UR7, -UR6, URZ, URZ ;  /* 0x0000003f06077290 */ /* 0x000fe4000fffe13f */
[----:B------:R-:W-:Y:S02]  /*31ea0*/  UIMAD UR6, UR25, UR6, UR5 ;  /* 0x00000006190672a4 */ /* 0x000fe4000f8e0205 */
[----:B------:R-:W-:-:S02]  /*31eb0*/  ULOP3.LUT UR17, UR17, UR21, URZ, 0xc0, !UPT ;  /* 0x0000001511117292 */ /* 0x000fc4000f8ec03f */
[----:B------:R-:W-:Y:S02]  /*31ec0*/  UIMAD UR5, UR7, UR24, UR19 ;  /* 0x00000018070572a4 */ /* 0x000fe4000f8e0213 */
[----:B------:R-:W-:Y:S01]  /*31ed0*/  UISETP.NE.AND UP0, UPT, UR38, URZ, UPT ;  /* 0x0000003f2600728c */ /* 0x000fe2000bf05270 */
[----:B------:R-:W-:Y:S01]  /*31ee0*/  ULDC UR7, c[0x0][0x610] ;  /* 0x0001840000077ab9 */ /* 0x000fe20000000800 */
[----:B------:R-:W-:Y:S02]  /*31ef0*/  UIMAD UR5, UR5, UR20, UR17 ;  /* 0x00000014050572a4 */ /* 0x000fe4000f8e0211 */
[----:B------:R-:W-:-:S04]  /*31f00*/  UIMAD UR8, UR6, UR7, UR8 ;  /* 0x00000007060872a4 */ /* 0x000fc8000f8e0208 */
[----:B------:R-:W-:Y:S02]  /*31f10*/  USEL UR6, UR5, UR8, !UP0 ;  /* 0x0000000805067287 */ /* 0x000fe4000c000000 */
[----:B------:R-:W-:-:S04]  /*31f20*/  USEL UR8, UR8, UR5, !UP0 ;  /* 0x0000000508087287 */ /* 0x000fc8000c000000 */
[----:B------:R-:W-:Y:S02]  /*31f30*/  IMAD.U32 R3, RZ, RZ, UR6 ;  /* 0x00000006ff037e24 */ /* 0x000fe4000f8e00ff */
[----:B------:R-:W-:-:S07]  /*31f40*/  MOV R2, UR8 ;  /* 0x0000000800027c02 */ /* 0x000fce0008000f00 */
.L_x_547:
[----:B------:R-:W-:-:S08]  /*31f50*/  NOP ;  /* 0x0000000000007918 */ /* 0x000fd00000000000 */
[----:B0-----:R-:W0:-:S00]  /*31f60*/  USETMAXREG.DEALLOC.CTAPOOL 0x18 ;  /* 0x00000018000079c8 */ /* 0x001e0000080e0500 */
[----:B------:R-:W-:-:S13]  /*31f70*/  ISETP.NE.AND P0, PT, RZ, UR9, PT ;  /* 0x00000009ff007c0c */ /* 0x000fda000bf05270 */
[----:B------:R-:W-:Y:S05]  /*31f80*/  @P0 EXIT ;  /* 0x000000000000094d */ /* 0x000fea0003800000 */
[----:B0-----:R-:W-:Y:S01]  /*31f90*/  LOP3.LUT P0, RZ, R0, 0xff, RZ, 0xc0, !PT ;  /* 0x000000ff00ff7812 */ /* 0x001fe2000780c0ff */
[----:B------:R-:W-:Y:S01]  /*31fa0*/  IMAD.MOV.U32 R6, RZ, RZ, 0x1 ;  /* 0x00000001ff067424 */ /* 0x000fe200078e00ff */
[----:B------:R-:W-:-:S11]  /*31fb0*/  MOV R7, RZ ;  /* 0x000000ff00077202 */ /* 0x000fd60000000f00 */
[----:B------:R-:W-:Y:S05]  /*31fc0*/  @!P0 BRA `(.L_x_550) ;  /* 0x0000000c00f48947 */ /* 0x000fea0003800000 */
[----:B------:R-:W0:Y:S01]  /*31fd0*/  LDC R0, c[0x0][0x28c] ;  /* 0x0000a300ff007b82 */ /* 0x000e220000000800 */
[----:B------:R-:W1:Y:S01]  /*31fe0*/  S2R R10, SR_CgaCtaId ;  /* 0x00000000000a7919 */ /* 0x000e620000008800 */
[----:B------:R-:W-:Y:S01]  /*31ff0*/  ULDC UR13, c[0x0][0x658] ;  /* 0x00019600000d7ab9 */ /* 0x000fe20000000800 */
[----:B------:R-:W-:Y:S01]  /*32000*/  UMOV UR5, 0xffffffff ;  /* 0xffffffff00057882 */ /* 0x000fe20000000000 */
[----:B------:R-:W-:Y:S01]  /*32010*/  ULDC UR4, c[0x0][0xc] ;  /* 0x0000030000047ab9 */ /* 0x000fe20000000800 */
[----:B------:R-:W-:Y:S01]  /*32020*/  USHF.L.U32 UR29, UR5, UR13, URZ ;  /* 0x0000000d051d7299 */ /* 0x000fe2000800063f */
[----:B------:R-:W-:Y:S01]  /*32030*/  BSSY B0, `(.L_x_550) ;  /* 0x00000f6000007945 */ /* 0x000fe20003800000 */
[----:B------:R-:W-:Y:S01]  /*32040*/  UMOV UR6, 0x1 ;  /* 0x0000000100067882 */ /* 0x000fe20000000000 */
[----:B------:R-:W-:Y:S01]  /*32050*/  ULDC UR5, c[0x0][0x10] ;  /* 0x0000040000057ab9 */ /* 0x000fe20000000800 */
[----:B------:R-:W-:Y:S01]  /*32060*/  USHF.L.U32 UR13, UR6, UR13, URZ ;  /* 0x0000000d060d7299 */ /* 0x000fe2000800063f */
[----:B------:R-:W-:Y:S01]  /*32070*/  MOV R9, 0x1 ;  /* 0x0000000100097802 */ /* 0x000fe20000000f00 */
[----:B------:R-:W-:Y:S01]  /*32080*/  UIMAD.WIDE.U32 UR4, UR4, UR5, URZ ;  /* 0x00000005040472a5 */ /* 0x000fe2000f8e003f */
[----:B------:R-:W-:Y:S01]  /*32090*/  IMAD.MOV.U32 R6, RZ, RZ, 0x1 ;  /* 0x00000001ff067424 */ /* 0x000fe200078e00ff */
[----:B------:R-:W-:Y:S01]  /*320a0*/  ULDC UR6, c[0x0][0x14] ;  /* 0x0000050000067ab9 */ /* 0x000fe20000000800 */
[----:B------:R-:W-:Y:S01]  /*320b0*/  MOV R7, RZ ;  /* 0x000000ff00077202 */ /* 0x000fe20000000f00 */
[----:B------:R-:W-:-:S02]  /*320c0*/  UIMAD.WIDE.U32 UR22, UR4, UR6, URZ ;  /* 0x00000006041672a5 */ /* 0x000fc4000f8e003f */
[----:B------:R-:W-:Y:S01]  /*320d0*/  UIMAD UR39, UR5, UR6, URZ ;  /* 0x00000006052772a4 */ /* 0x000fe2000f8e023f */
[----:B------:R-:W-:Y:S01]  /*320e0*/  ULDC UR21, c[0x0][0x600] ;  /* 0x0001800000157ab9 */ /* 0x000fe20000000800 */
[----:B------:R-:W-:Y:S02]  /*320f0*/  ULOP3.LUT UR46, UR37, 0x2, URZ, 0xfc, !UPT ;  /* 0x00000002252e7892 */ /* 0x000fe4000f8efc3f */
[----:B------:R-:W-:Y:S01]  /*32100*/  UIADD3 UR21, UR21, -0x1, URZ ;  /* 0xffffffff15157890 */ /* 0x000fe2000fffe03f */
[----:B0-----:R-:W-:Y:S01]  /*32110*/  VIADD R0, R0, 0x7f ;  /* 0x0000007f00007836 */ /* 0x001fe20000000000 */
[----:B------:R-:W-:Y:S02]  /*32120*/  ULOP3.LUT UR29, URZ, UR29, URZ, 0x33, !UPT ;  /* 0x0000001d3f1d7292 */ /* 0x000fe4000f8e333f */
[----:B------:R-:W-:Y:S02]  /*32130*/  UIADD3 UR39, UR23, UR39, URZ ;  /* 0x0000002717277290 */ /* 0x000fe4000fffe03f */
[----:B------:R-:W-:Y:S01]  /*32140*/  SHF.R.S32.HI R5, RZ, 0x1f, R0 ;  /* 0x0000001fff057819 */ /* 0x000fe20000011400 */
[----:B------:R-:W-:-:S03]  /*32150*/  ULDC.64 UR14, c[0x0][0x198] ;  /* 0x00006600000e7ab9 */ /* 0x000fc60000000a00 */
[----:B------:R-:W-:Y:S01]  /*32160*/  LEA.HI R0, R5, R0, RZ, 0x7 ;  /* 0x0000000005007211 */ /* 0x000fe200078f38ff */
[C---:B-1----:R-:W-:Y:S01]  /*32170*/  IMAD.SHL.U32 R16, R10.reuse, 0x80, RZ ;  /* 0x000000800a107824 */ /* 0x042fe200078e00ff */
[----:B------:R-:W-:Y:S02]  /*32180*/  SHF.L.U32 R10, R10, 0xc, RZ ;  /* 0x0000000c0a0a7819 */ /* 0x000fe400000006ff */
[----:B------:R-:W-:Y:S02]  /*32190*/  SHF.R.S32.HI R0, RZ, 0x7, R0 ;  /* 0x00000007ff007819 */ /* 0x000fe40000011400 */
[----:B------:R-:W-:Y:S02]  /*321a0*/  LOP3.LUT R16, R16, 0x80, RZ, 0xc0, !PT ;  /* 0x0000008010107812 */ /* 0x000fe400078ec0ff */
[----:B------:R-:W-:Y:S01]  /*321b0*/  LOP3.LUT R10, R10, 0x1000, RZ, 0xc0, !PT ;  /* 0x000010000a0a7812 */ /* 0x000fe200078ec0ff */
[----:B------:R-:W-:-:S07]  /*321c0*/  VIADD R17, R0, 0x1 ;  /* 0x0000000100117836 */ /* 0x000fce0000000000 */
.L_x_561:
[----:B------:R-:W-:-:S03]  /*321d0*/  UMOV UR4, 0xffffffff ;  /* 0xffffffff00047882 */ /* 0x000fc60000000000 */
[----:B------:R-:W-:Y:S05]  /*321e0*/  BRA.DIV UR4, `(.L_x_551) ;  /* 0x00000012047c7947 */ /* 0x000fea000b800000 */
[----:B------:R-:W-:-:S13]  /*321f0*/  ELECT P6, URZ, PT ;  /* 0x00000000003f782f */ /* 0x000fda00038c0000 */
.L_x_573:
[----:B------:R-:W0:Y:S01]  /*32200*/  LDC R4, c[0x0][0x28c] ;  /* 0x0000a300ff047b82 */ /* 0x000e220000000800 */
[----:B------:R-:W-:Y:S01]  /*32210*/  BSSY B1, `(.L_x_552) ;  /* 0x000005c000017945 */ /* 0x000fe20003800000 */
[----:B0-----:R-:W-:-:S13]  /*32220*/  ISETP.LT.OR P6, PT, R4, 0x1, !P6 ;  /* 0x000000010400780c */ /* 0x001fda00077c1670 */
[----:B------:R-:W-:Y:S05]  /*32230*/  @P6 BRA `(.L_x_553) ;  /* 0x0000000400646947 */ /* 0x000fea0003800000 */
[----:B------:R-:W-:Y:S01]  /*32240*/  IMAD R5, R3, 0x100, R16 ;  /* 0x0000010003057824 */ /* 0x000fe200078e0210 */
[----:B------:R-:W-:Y:S01]  /*32250*/  SHF.L.U32 R2, R2, 0x8, RZ ;  /* 0x0000000802027819 */ /* 0x000fe200000006ff */
[----:B------:R-:W-:Y:S01]  /*32260*/  IMAD.MOV.U32 R4, RZ, RZ, R17 ;  /* 0x000000ffff047224 */ /* 0x000fe200078e0011 */
[----:B------:R-:W-:Y:S01]  /*32270*/  MOV R12, RZ ;  /* 0x000000ff000c7202 */ /* 0x000fe20000000f00 */
[----:B------:R-:W-:Y:S01]  /*32280*/  IMAD.MOV.U32 R13, RZ, RZ, R7 ;  /* 0x000000ffff0d7224 */ /* 0x000fe200078e0007 */
[----:B------:R-:W-:-:S07]  /*32290*/  MOV R3, R6 ;  /* 0x0000000600037202 */ /* 0x000fce0000000f00 */
.L_x_556:
[----:B------:R-:W0:Y:S01]  /*322a0*/  S2R R15, SR_CgaCtaId ;  /* 0x00000000000f7919 */ /* 0x000e220000008800 */
[----:B------:R-:W-:Y:S02]  /*322b0*/  MOV R8, 0x400 ;  /* 0x0000040000087802 */ /* 0x000fe40000000f00 */
[----:B------:R-:W-:Y:S02]  /*322c0*/  SHF.L.U32 R14, R3, 0x1f, RZ ;  /* 0x0000001f030e7819 */ /* 0x000fe400000006ff */
[----:B0-----:R-:W-:-:S04]  /*322d0*/  LEA R8, R15, R8, 0x18 ;  /* 0x000000080f087211 */ /* 0x001fc800078ec0ff */
[----:B------:R-:W-:-:S04]  /*322e0*/  LEA R15, R13, R8, 0x3 ;  /* 0x000000080d0f7211 */ /* 0x000fc800078e18ff */
[----:B------:R-:W0:Y:S02]  /*322f0*/  SYNCS.PHASECHK.TRANS64.TRYWAIT P0, [R15+URZ+0x28], R14 ;  /* 0x0000280e0f0075a7 */ /* 0x000e24000800017f */
[----:B0-----:R-:W-:Y:S05]  /*32300*/  @!P0 BRA `(.L_x_554) ;  /* 0x0000001000548947 */ /* 0x001fea0003800000 */
.L_x_574:
[----:B------:R-:W1:Y:S01]  /*32310*/  S2R R18, SR_TID.X ;  /* 0x0000000000127919 */ /* 0x000e620000002100 */
[----:B------:R-:W-:-:S04]  /*32320*/  UPRMT UR4, UR46, 0x9910, URZ ;  /* 0x000099102e047896 */ /* 0x000fc8000800003f */
[----:B------:R-:W-:Y:S01]  /*32330*/  UISETP.NE.AND UP0, UPT, UR4, 0x2, UPT ;  /* 0x000000020400788c */ /* 0x000fe2000bf05270 */
[----:B-1----:R-:W-:-:S13]  /*32340*/  LOP3.LUT P0, RZ, R18, 0x7f, RZ, 0xc0, !PT ;  /* 0x0000007f12ff7812 */ /* 0x002fda000780c0ff */
[----:B0-----:R-:W0:Y:S02]  /*32350*/  @!P0 LDC R14, c[0x0][0x500] ;  /* 0x00014000ff0e8b82 */ /* 0x001e240000000800 */
[----:B0-----:R0:W-:Y:S01]  /*32360*/  @!P0 SYNCS.ARRIVE.TRANS64 RZ, [R15+URZ], R14 ;  /* 0x0000000e0fff89a7 */ /* 0x0011e2000800003f */
[----:B------:R-:W-:-:S13]  /*32370*/  PLOP3.LUT P0, PT, PT, PT, UP0, 0x80, 0x0 ;  /* 0x000000000000781c */ /* 0x000fda0003f0f008 */
[----:B0-----:R-:W-:Y:S05]  /*32380*/  @P0 BRA `(.L_x_555) ;  /* 0x0000000000040947 */ /* 0x001fea0003800000 */
[----:B------:R-:W-:Y:S01]  /*32390*/  BPT.TRAP 0x1 ;  /* 0x000000040000795c */ /* 0x000fe20000300000 */
.L_x_555:
[--C-:B------:R-:W-:Y:S01]  /*323a0*/  IMAD R14, R13, 0x20000, R8.reuse ;  /* 0x000200000d0e7824 */ /* 0x100fe200078e0208 */
[----:B------:R-:W-:Y:S01]  /*323b0*/  R2UR UR9, R15 ;  /* 0x000000000f0972ca */ /* 0x000fe200000e0000 */
[----:B------:R-:W-:Y:S01]  /*323c0*/  UIADD3 UR30, UP0, UR14, 0xf0, URZ ;  /* 0x000000f00e1e7890 */ /* 0x000fe2000ff1e03f */
[----:B------:R-:W-:Y:S01]  /*323d0*/  LEA R15, R13, R10, 0xf ;  /* 0x0000000a0d0f7211 */ /* 0x000fe200078e78ff */
[----:B------:R-:W-:Y:S01]  /*323e0*/  VIADD R4, R4, 0xffffffff ;  /* 0xffffffff04047836 */ /* 0x000fe20000000000 */
[----:B------:R-:W-:Y:S01]  /*323f0*/  R2UR UR40, R14 ;  /* 0x000000000e2872ca */ /* 0x000fe200000e0000 */
[----:B------:R-:W-:Y:S01]  /*32400*/  UIADD3.X UR31, URZ, UR15, URZ, UP0, !UPT ;  /* 0x0000000f3f1f7290 */ /* 0x000fe200087fe43f */
[----:B------:R-:W-:Y:S01]  /*32410*/  R2UR UR10, R12 ;  /* 0x000000000c0a72ca */ /* 0x000fe200000e0000 */
[----:B------:R-:W-:Y:S01]  /*32420*/  IMAD R15, R15, 0x4, R8 ;  /* 0x000000040f0f7824 */ /* 0x000fe200078e0208 */
[----:B------:R-:W-:Y:S01]  /*32430*/  R2UR UR11, R2 ;  /* 0x00000000020b72ca */ /* 0x000fe200000e0000 */
[----:B------:R-:W-:Y:S01]  /*32440*/  UIADD3 UR4, UP1, UR14, 0x1f0, URZ ;  /* 0x000001f00e047890 */ /* 0x000fe2000ff3e03f */
[----:B------:R-:W-:Y:S01]  /*32450*/  R2UR UR12, R11 ;  /* 0x000000000b0c72ca */ /* 0x000fe200000e0000 */
[----:B------:R-:W-:Y:S01]  /*32460*/  UMOV UR6, 0x0 ;  /* 0x0000000000067882 */ /* 0x000fe20000000000 */
[----:B------:R-:W-:Y:S01]  /*32470*/  R2UR UR18, R15 ;  /* 0x000000000f1272ca */ /* 0x000fe200000e0000 */
[----:B------:R-:W-:Y:S01]  /*32480*/  UMOV UR7, 0x10000000 ;  /* 0x1000000000077882 */ /* 0x000fe20000000000 */
[----:B------:R-:W-:Y:S01]  /*32490*/  R2UR UR35, R5 ;  /* 0x00000000052372ca */ /* 0x000fe200000e0000 */
[----:B------:R-:W-:Y:S01]  /*324a0*/  UIADD3.X UR5, URZ, UR15, URZ, UP1, !UPT ;  /* 0x0000000f3f057290 */ /* 0x000fe20008ffe43f */
[----:B------:R-:W-:Y:S01]  /*324b0*/  ISETP.GT.AND P1, PT, R4, 0x1, PT ;  /* 0x000000010400780c */ /* 0x000fe20003f24270 */
[----:B------:R-:W-:Y:S01]  /*324c0*/  UIADD3 UR8, UR40, 0x100, URZ ;  /* 0x0000010028087890 */ /* 0x000fe2000fffe03f */
[----:B------:R-:W-:Y:S01]  /*324d0*/  IADD3 R13, R13, 0x1, RZ ;  /* 0x000000010d0d7810 */ /* 0x000fe20007ffe0ff */
[----:B------:R-:W-:Y:S01]  /*324e0*/  UIADD3 UR58, UR10, 0x20, URZ ;  /* 0x000000200a3a7890 */ /* 0x000fe2000fffe03f */
[----:B------:R-:W-:Y:S01]  /*324f0*/  IADD3 R12, R12, 0x80, RZ ;  /* 0x000000800c0c7810 */ /* 0x000fe20007ffe0ff */
[----:B------:R-:W-:Y:S01]  /*32500*/  UIADD3 UR56, UR40, 0x8100, URZ ;  /* 0x0000810028387890 */ /* 0x000fe2000fffe03f */
[----:B------:R-:W-:Y:S01]  /*32510*/  ISETP.NE.AND P0, PT, R13, 0x5, PT ;  /* 0x000000050d00780c */ /* 0x000fe20003f05270 */
[----:B------:R-:W-:-:S02]  /*32520*/  UIADD3 UR50, UR10, 0x40, URZ ;  /* 0x000000400a327890 */ /* 0x000fc4000fffe03f */
[----:B------:R-:W-:Y:S01]  /*32530*/  UIADD3 UR48, UR40, 0x10100, URZ ;  /* 0x0001010028307890 */ /* 0x000fe2000fffe03f */
[----:B------:R0:W-:Y:S01]  /*32540*/  UTMALDG.3D [UR8], [UR30], desc[UR6] ;  /* 0x000006081e0075b4 */ /* 0x0001e20008011000 */
[----:B------:R-:W-:Y:S01]  /*32550*/  UIADD3 UR42, UR10, 0x60, URZ ;  /* 0x000000600a2a7890 */ /* 0x000fe2000fffe03f */
[----:B------:R-:W-:Y:S01]  /*32560*/  SEL R8, RZ, 0x1, P0 ;  /* 0x00000001ff087807 */ /* 0x000fe20000000000 */
[----:B------:R-:W-:Y:S01]  /*32570*/  UIADD3 UR40, UR40, 0x18100, URZ ;  /* 0x0001810028287890 */ /* 0x000fe2000fffe03f */
[----:B------:R-:W-:Y:S01]  /*32580*/  SEL R13, R13, RZ, P0 ;  /* 0x000000ff0d0d7207 */ /* 0x000fe20000000000 */
[----:B------:R-:W-:Y:S01]  /*32590*/  UIADD3 UR32, UR18, 0xa0100, URZ ;  /* 0x000a010012207890 */ /* 0x000fe2000fffe03f */
[----:B------:R-:W-:Y:S01]  /*325a0*/  LOP3.LUT R3, R3, R8, RZ, 0x3c, !PT ;  /* 0x0000000803037212 */ /* 0x000fe200078e3cff */
[----:B------:R-:W-:Y:S02]  /*325b0*/  UIADD3 UR24, UR18, 0xa8100, URZ ;  /* 0x000a810012187890 */ /* 0x000fe4000fffe03f */
[----:B------:R-:W-:Y:S01]  /*325c0*/  UIADD3 UR16, UR18, 0xb0100, URZ ;  /* 0x000b010012107890 */ /* 0x000fe2000fffe03f */
[----:B------:R-:W-:Y:S01]  /*325d0*/  UMOV UR57, UR9 ;  /* 0x0000000900397c82 */ /* 0x000fe20008000000 */
        /* <DEDUP_REMOVED lines=8> */
[----:B------:R1:W-:Y:S01]  /*32660*/  UTMALDG.3D [UR56], [UR30], desc[UR6] ;  /* 0x000006381e0075b4 */ /* 0x0003e20008011000 */
[----:B------:R-:W-:Y:S01]  /*32670*/  UMOV UR45, 0x30000 ;  /* 0x00030000002d7882 */ /* 0x000fe20000000000 */
[----:B------:R-:W-:Y:S01]  /*32680*/  UMOV UR33, UR9 ;  /* 0x0000000900217c82 */ /* 0x000fe20008000000 */
[----:B------:R-:W-:Y:S01]  /*32690*/  UMOV UR34, UR10 ;  /* 0x0000000a00227c82 */ /* 0x000fe20008000000 */
[----:B0-----:R-:W-:Y:S01]  /*326a0*/  UIADD3 UR8, UR18, 0xb8100, URZ ;  /* 0x000b810012087890 */ /* 0x001fe2000fffe03f */
[----:B------:R-:W-:Y:S01]  /*326b0*/  UMOV UR36, UR12 ;  /* 0x0000000c00247c82 */ /* 0x000fe20008000000 */
[----:B------:R-:W-:Y:S01]  /*326c0*/  UMOV UR25, UR9 ;  /* 0x0000000900197c82 */ /* 0x000fe20008000000 */
[----:B------:R1:W-:Y:S01]  /*326d0*/  UTMALDG.3D [UR48], [UR30], desc[UR6] ;  /* 0x000006301e0075b4 */ /* 0x0003e20008011000 */
        /* <DEDUP_REMOVED lines=8> */
[----:B------:R-:W-:Y:S01]  /*32760*/  UMOV UR11, UR35 ;  /* 0x00000023000b7c82 */ /* 0x000fe20008000000 */
[----:B------:R-:W-:Y:S01]  /*32770*/  UMOV UR10, UR42 ;  /* 0x0000002a000a7c82 */ /* 0x000fe20008000000 */
[----:B------:R1:W-:Y:S01]  /*32780*/  UTMALDG.3D.MULTICAST [UR32], [UR4], UR45, desc[UR6] ;  /* 0x00000620040073b4 */ /* 0x0003e2000801182d */
[----:B------:R1:W-:Y:S01]  /*32790*/  UTMALDG.3D.MULTICAST [UR24], [UR4], UR45, desc[UR6] ;  /* 0x00000618040073b4 */ /* 0x0003e2000801182d */
[----:B------:R1:W-:Y:S01]  /*327a0*/  UTMALDG.3D.MULTICAST [UR16], [UR4], UR45, desc[UR6] ;  /* 0x00000610040073b4 */ /* 0x0003e2000801182d */
[----:B------:R1:W-:Y:S02]  /*327b0*/  UTMALDG.3D.MULTICAST [UR8], [UR4], UR45, desc[UR6] ;  /* 0x00000608040073b4 */ /* 0x0003e4000801182d */
[----:B-1----:R-:W-:Y:S05]  /*327c0*/  @P1 BRA `(.L_x_556) ;  /* 0xfffffff800b41947 */ /* 0x002fea000383ffff */
.L_x_553:
[----:B------:R-:W-:Y:S05]  /*327d0*/  BSYNC B1 ;  /* 0x0000000000017941 */ /* 0x000fea0003800000 */
.L_x_552:
[----:B------:R-:W2:Y:S01]  /*327e0*/  LDL.LU R15, [R1+0x200] ;  /* 0x00020000010f7983 */ /* 0x000ea20000300800 */
[----:B------:R-:W-:Y:S01]  /*327f0*/  LOP3.LUT P0, RZ, R9, 0xff, RZ, 0xc0, !PT ;  /* 0x000000ff09ff7812 */ /* 0x000fe2000780c0ff */
[C---:B------:R-:W-:Y:S01]  /*32800*/  IMAD.IADD R4, R0.reuse, 0x1, R7 ;  /* 0x0000000100047824 */ /* 0x040fe200078e0207 */
[----:B------:R-:W-:Y:S01]  /*32810*/  ULDC.64 UR4, c[0x0][0x650] ;  /* 0x0001940000047ab9 */ /* 0x000fe20000000a00 */
[----:B------:R-:W3:Y:S01]  /*32820*/  LDL.LU R14, [R1+0x204] ;  /* 0x00020400010e7983 */ /* 0x000ee20000300800 */
[----:B------:R-:W-:Y:S01]  /*32830*/  ISETP.GE.U32.AND P1, PT, R0, 0x5, PT ;  /* 0x000000050000780c */ /* 0x000fe20003f26070 */
[----:B------:R-:W-:Y:S01]  /*32840*/  BSSY B1, `(.L_x_557) ;  /* 0x0000072000017945 */ /* 0x000fe20003800000 */
[----:B------:R-:W-:Y:S02]  /*32850*/  MOV R11, 0xffffffff ;  /* 0xffffffff000b7802 */ /* 0x000fe40000000f00 */
[----:B------:R-:W-:-:S05]  /*32860*/  PRMT R9, RZ, 0x7610, R9 ;  /* 0x00007610ff097816 */ /* 0x000fca0000000009 */
[----:B------:R-:W0:Y:S01]  /*32870*/  @P0 S2R R3, SR_CgaCtaId ;  /* 0x0000000000030919 */ /* 0x000e220000008800 */
[----:B------:R-:W-:-:S04]  /*32880*/  @P0 MOV R2, 0x400 ;  /* 0x0000040000020802 */ /* 0x000fc80000000f00 */
[----:B0-----:R-:W-:-:S04]  /*32890*/  @P0 LEA R2, R3, R2, 0x18 ;  /* 0x0000000203020211 */ /* 0x001fc800078ec0ff */
[----:B------:R0:W-:Y:S01]  /*328a0*/  @P0 SYNCS.ARRIVE.TRANS64.A1T0 RZ, [R2+URZ+0x68], RZ ;  /* 0x000068ff02ff09a7 */ /* 0x0001e2000810003f */
[----:B------:R-:W-:-:S04]  /*328b0*/  ISETP.GT.U32.AND P0, PT, R4, 0x4, PT ;  /* 0x000000040400780c */ /* 0x000fc80003f04070 */
[----:B------:R-:W-:Y:S01]  /*328c0*/  ISETP.LT.U32.AND P0, PT, R0, 0x5, P0 ;  /* 0x000000050000780c */ /* 0x000fe20000701070 */
[----:B0-----:R-:W-:Y:S01]  /*328d0*/  IMAD.WIDE.U32 R2, R4, -0x33333333, RZ ;  /* 0xcccccccd04027825 */ /* 0x001fe200078e00ff */
[----:B------:R-:W-:-:S04]  /*328e0*/  MOV R2, 0xffffffff ;  /* 0xffffffff00027802 */ /* 0x000fc80000000f00 */
[----:B------:R-:W-:Y:S02]  /*328f0*/  SHF.R.U32.HI R5, RZ, 0x2, R3 ;  /* 0x00000002ff057819 */ /* 0x000fe40000011603 */
[----:B------:R-:W-:-:S03]  /*32900*/  SEL R3, RZ, 0x1, !P0 ;  /* 0x00000001ff037807 */ /* 0x000fc60004000000 */
[--C-:B------:R-:W-:Y:S01]  /*32910*/  IMAD R7, R5, -0x5, R4.reuse ;  /* 0xfffffffb05077824 */ /* 0x100fe200078e0204 */
[----:B------:R-:W-:Y:S01]  /*32920*/  LOP3.LUT R6, R6, R3, RZ, 0x3c, !PT ;  /* 0x0000000306067212 */ /* 0x000fe200078e3cff */
[----:B------:R-:W-:Y:S01]  /*32930*/  IMAD.MOV.U32 R3, RZ, RZ, -0x1 ;  /* 0xffffffffff037424 */ /* 0x000fe200078e00ff */
[----:B------:R-:W-:Y:S02]  /*32940*/  PRMT R4, RZ, 0x7610, R4 ;  /* 0x00007610ff047816 */ /* 0x000fe40000000004 */
[----:B------:R-:W-:Y:S02]  /*32950*/  @P1 LOP3.LUT R6, R6, 0x1, R5, 0x78, !PT ;  /* 0x0000000106061812 */ /* 0x000fe400078e7805 */
[----:B---3--:R-:W-:-:S04]  /*32960*/  IADD3 R14, P0, R14, UR22, RZ ;  /* 0x000000160e0e7c10 */ /* 0x008fc8000ff1e0ff */
[----:B--2---:R-:W-:Y:S01]  /*32970*/  IADD3.X R15, R15, UR39, RZ, P0, !PT ;  /* 0x000000270f0f7c10 */ /* 0x004fe200087fe4ff */
[----:B------:R0:W-:Y:S01]  /*32980*/  STL [R1+0x204], R14 ;  /* 0x0002040e01007387 */ /* 0x0001e20000100800 */
[----:B------:R-:W-:-:S03]  /*32990*/  ISETP.GE.U32.AND P0, PT, R14, UR4, PT ;  /* 0x000000040e007c0c */ /* 0x000fc6000bf06070 */
[----:B------:R0:W-:Y:S01]  /*329a0*/  STL [R1+0x200], R15 ;  /* 0x0002000f01007387 */ /* 0x0001e20000100800 */
[----:B------:R-:W-:-:S13]  /*329b0*/  ISETP.GE.U32.AND.EX P0, PT, R15, UR5, PT, P0 ;  /* 0x000000050f007c0c */ /* 0x000fda000bf06100 */
[----:B0-----:R-:W-:Y:S05]  /*329c0*/  @P0 BRA `(.L_x_558) ;  /* 0x0000000400640947 */ /* 0x001fea0003800000 */
[----:B------:R-:W0:Y:S01]  /*329d0*/  S2R R8, SR_CTAID.X ;  /* 0x0000000000087919 */ /* 0x000e220000002500 */
[----:B------:R-:W-:Y:S01]  /*329e0*/  ULDC UR4, c[0x0][0x150] ;  /* 0x0000540000047ab9 */ /* 0x000fe20000000800 */
[----:B------:R-:W1:Y:S01]  /*329f0*/  LDC R5, c[0x0][0x144] ;  /* 0x00005100ff057b82 */ /* 0x000e620000000800 */
[----:B------:R-:W-:Y:S01]  /*32a00*/  UISETP.NE.AND UP0, UPT, UR38, URZ, UPT ;  /* 0x0000003f2600728c */ /* 0x000fe2000bf05270 */
[----:B------:R-:W2:Y:S01]  /*32a10*/  S2R R2, SR_CTAID.Y ;  /* 0x0000000000027919 */ /* 0x000ea20000002600 */
[----:B------:R-:W-:-:S04]  /*32a20*/  ULDC UR7, c[0x0][0x630] ;  /* 0x00018c0000077ab9 */ /* 0x000fc80000000800 */
[----:B------:R-:W-:Y:S01]  /*32a30*/  PLOP3.LUT P0, PT, PT, PT, UP0, 0x80, 0x0 ;  /* 0x000000000000781c */ /* 0x000fe20003f0f008 */
[----:B------:R-:W3:Y:S01]  /*32a40*/  LDC R13, c[0x0][0x148] ;  /* 0x00005200ff0d7b82 */ /* 0x000ee20000000800 */
[----:B0-----:R-:W-:Y:S02]  /*32a50*/  I2FP.F32.U32 R3, R8 ;  /* 0x0000000800037245 */ /* 0x001fe40000201000 */
[----:B--2---:R-:W-:-:S03]  /*32a60*/  I2FP.F32.U32 R4, R2 ;  /* 0x0000000200047245 */ /* 0x004fc60000201000 */
[----:B------:R-:W-:Y:S01]  /*32a70*/  FMUL R3, R3, UR4 ;  /* 0x0000000403037c20 */ /* 0x000fe20008400000 */
[----:B------:R-:W-:Y:S02]  /*32a80*/  ULDC UR4, c[0x0][0x154] ;  /* 0x0000550000047ab9 */ /* 0x000fe40000000800 */
[----:B------:R-:W-:Y:S01]  /*32a90*/  FMUL R11, R4, UR4 ;  /* 0x00000004040b7c20 */ /* 0x000fe20008400000 */
[----:B------:R-:W-:Y:S02]  /*32aa0*/  ULDC.64 UR4, c[0x0][0x628] ;  /* 0x00018a0000047ab9 */ /* 0x000fe40000000a00 */
[----:B------:R-:W0:Y:S08]  /*32ab0*/  F2I.U32.TRUNC.NTZ R3, R3 ;  /* 0x0000000300037305 */ /* 0x000e30000020f000 */
[----:B------:R-:W2:Y:S01]  /*32ac0*/  F2I.U32.TRUNC.NTZ R11, R11 ;  /* 0x0000000b000b7305 */ /* 0x000ea2000020f000 */
[----:B0-----:R-:W-:Y:S01]  /*32ad0*/  IMAD.MOV R4, RZ, RZ, -R3 ;  /* 0x000000ffff047224 */ /* 0x001fe200078e0a03 */
[----:B------:R-:W-:-:S03]  /*32ae0*/  MOV R3, R15 ;  /* 0x0000000f00037202 */ /* 0x000fc60000000f00 */
[----:B-1----:R-:W-:Y:S01]  /*32af0*/  IMAD R8, R5, R4, R8 ;  /* 0x0000000405087224 */ /* 0x002fe200078e0208 */
[----:B--2---:R-:W-:-:S05]  /*32b00*/  IADD3 R4, -R11, RZ, RZ ;  /* 0x000000ff0b047210 */ /* 0x004fca0007ffe1ff */
[----:B---3--:R-:W-:Y:S01]  /*32b10*/  @P0 IMAD R8, R13, R4, R2 ;  /* 0x000000040d080224 */ /* 0x008fe200078e0202 */
[----:B------:R-:W-:Y:S01]  /*32b20*/  ISETP.NE.U32.AND P0, PT, RZ, UR4, PT ;  /* 0x00000004ff007c0c */ /* 0x000fe2000bf05070 */
[----:B------:R-:W-:-:S03]  /*32b30*/  IMAD.MOV.U32 R2, RZ, RZ, R14 ;  /* 0x000000ffff027224 */ /* 0x000fc600078e000e */
[----:B------:R-:W-:-:S13]  /*32b40*/  ISETP.NE.AND.EX P0, PT, RZ, UR5, PT, P0 ;  /* 0x00000005ff007c0c */ /* 0x000fda000bf05300 */
[----:B------:R-:W-:Y:S05]  /*32b50*/  @!P0 BRA `(.L_x_559) ;  /* 0x0000000000288947 */ /* 0x000fea0003800000 */
[----:B------:R-:W-:Y:S02]  /*32b60*/  ULDC UR6, c[0x0][0x634] ;  /* 0x00018d0000067ab9 */ /* 0x000fe40000000800 */
[----:B------:R-:W-:-:S05]  /*32b70*/  IADD3 R3, P0, R14, UR6, RZ ;  /* 0x000000060e037c10 */ /* 0x000fca000ff1e0ff */
[----:B------:R-:W-:-:S04]  /*32b80*/  IMAD.X R11, RZ, RZ, R15, P0 ;  /* 0x000000ffff0b7224 */ /* 0x000fc800000e060f */
[----:B------:R-:W-:-:S04]  /*32b90*/  IMAD.WIDE.U32 R4, R11, UR4, RZ ;  /* 0x000000040b047c25 */ /* 0x000fc8000f8e00ff */
[----:B------:R-:W-:-:S04]  /*32ba0*/  IMAD.WIDE.U32 R4, P0, R3, UR5, R4 ;  /* 0x0000000503047c25 */ /* 0x000fc8000f800004 */
[----:B------:R-:W-:-:S04]  /*32bb0*/  IMAD.WIDE.U32 R2, R3, UR4, RZ ;  /* 0x0000000403027c25 */ /* 0x000fc8000f8e00ff */
[----:B------:R-:W-:Y:S01]  /*32bc0*/  IMAD.MOV.U32 R2, RZ, RZ, R5 ;  /* 0x000000ffff027224 */ /* 0x000fe200078e0005 */
[----:B------:R-:W-:Y:S02]  /*32bd0*/  IADD3 RZ, P1, R3, R4, RZ ;  /* 0x0000000403ff7210 */ /* 0x000fe40007f3e0ff */
[----:B------:R-:W-:-:S03]  /*32be0*/  IADD3.X R3, RZ, RZ, RZ, P0, !PT ;  /* 0x000000ffff037210 */ /* 0x000fc600007fe4ff */
[----:B------:R-:W-:-:S08]  /*32bf0*/  IMAD.WIDE.U32.X R2, R11, UR5, R2, P1 ;  /* 0x000000050b027c25 */ /* 0x000fd000088e0402 */
.L_x_559:
[--C-:B------:R-:W-:Y:S01]  /*32c00*/  SHF.R.U64 R11, R2, UR7, R3.reuse ;  /* 0x00000007020b7c19 */ /* 0x100fe20008001203 */
[----:B------:R-:W-:Y:S01]  /*32c10*/  ULDC.64 UR4, c[0x0][0x620] ;  /* 0x0001880000047ab9 */ /* 0x000fe20000000a00 */
[----:B------:R-:W-:Y:S01]  /*32c20*/  SHF.R.U32.HI R2, RZ, UR7, R3 ;  /* 0x00000007ff027c19 */ /* 0x000fe20008011603 */
[----:B------:R-:W-:Y:S01]  /*32c30*/  ULDC.64 UR6, c[0x0][0x640] ;  /* 0x0001900000067ab9 */ /* 0x000fe20000000a00 */
[----:B------:R-:W-:Y:S02]  /*32c40*/  IADD3 R13, P0, RZ, -R11, RZ ;  /* 0x8000000bff0d7210 */ /* 0x000fe40007f1e0ff */
[----:B------:R-:W-:Y:S02]  /*32c50*/  MOV R3, R15 ;  /* 0x0000000f00037202 */ /* 0x000fe40000000f00 */
[----:B------:R-:W-:Y:S02]  /*32c60*/  IADD3.X R2, RZ, ~R2, RZ, P0, !PT ;  /* 0x80000002ff027210 */ /* 0x000fe400007fe4ff */
[----:B------:R-:W-:-:S03]  /*32c70*/  ISETP.NE.U32.AND P0, PT, RZ, UR6, PT ;  /* 0x00000006ff007c0c */ /* 0x000fc6000bf05070 */
[----:B------:R-:W-:Y:S01]  /*32c80*/  IMAD R2, R2, UR4, RZ ;  /* 0x0000000402027c24 */ /* 0x000fe2000f8e02ff */
[----:B------:R-:W-:-:S03]  /*32c90*/  ISETP.NE.AND.EX P0, PT, RZ, UR7, PT, P0 ;  /* 0x00000007ff007c0c */ /* 0x000fc6000bf05300 */
[----:B------:R-:W-:Y:S02]  /*32ca0*/  IMAD R5, R13, UR5, R2 ;  /* 0x000000050d057c24 */ /* 0x000fe4000f8e0202 */
[----:B------:R-:W-:-:S04]  /*32cb0*/  IMAD.MOV.U32 R2, RZ, RZ, R14 ;  /* 0x000000ffff027224 */ /* 0x000fc800078e000e */
[----:B------:R-:W-:Y:S01]  /*32cc0*/  IMAD.WIDE.U32 R2, R13, UR4, R2 ;  /* 0x000000040d027c25 */ /* 0x000fe2000f8e0002 */
[----:B------:R-:W-:-:S03]  /*32cd0*/  ULDC UR4, c[0x0][0x618] ;  /* 0x0001860000047ab9 */ /* 0x000fc60000000800 */
[----:B------:R-:W-:-:S05]  /*32ce0*/  IMAD.IADD R3, R3, 0x1, R5 ;  /* 0x0000000103037824 */ /* 0x000fca00078e0205 */
[--C-:B------:R-:W-:Y:S02]  /*32cf0*/  SHF.R.U64 R12, R2, UR4, R3.reuse ;  /* 0x00000004020c7c19 */ /* 0x100fe40008001203 */
[----:B------:R-:W-:Y:S01]  /*32d00*/  SHF.R.U32.HI R3, RZ, UR4, R3 ;  /* 0x00000004ff037c19 */ /* 0x000fe20008011603 */
[----:B------:R-:W-:-:S03]  /*32d10*/  ULDC UR4, c[0x0][0x608] ;  /* 0x0001820000047ab9 */ /* 0x000fc60000000800 */
[--C-:B------:R-:W-:Y:S02]  /*32d20*/  SHF.R.U32.HI R2, RZ, UR4, R3.reuse ;  /* 0x00000004ff027c19 */ /* 0x100fe40008011603 */
[----:B------:R-:W-:Y:S01]  /*32d30*/  SHF.R.U64 R13, R12, UR4, R3 ;  /* 0x000000040c0d7c19 */ /* 0x000fe20008001203 */
[----:B------:R-:W-:Y:S02]  /*32d40*/  ULDC UR4, c[0x0][0x658] ;  /* 0x0001960000047ab9 */ /* 0x000fe40000000800 */
[--C-:B------:R-:W-:Y:S02]  /*32d50*/  SHF.R.U32.HI R15, RZ, UR4, R2.reuse ;  /* 0x00000004ff0f7c19 */ /* 0x100fe40008011602 */
[----:B------:R-:W-:-:S03]  /*32d60*/  SHF.R.U64 R14, R13, UR4, R2 ;  /* 0x000000040d0e7c19 */ /* 0x000fc60008001202 */
[----:B------:R-:W-:Y:S01]  /*32d70*/  IMAD.MOV.U32 R3, RZ, RZ, R15 ;  /* 0x000000ffff037224 */ /* 0x000fe200078e000f */
[----:B------:R-:W-:Y:S01]  /*32d80*/  MOV R2, R14 ;  /* 0x0000000e00027202 */ /* 0x000fe20000000f00 */
[----:B------:R-:W-:Y:S06]  /*32d90*/  @!P0 BRA `(.L_x_560) ;  /* 0x0000000000288947 */ /* 0x000fec0003800000 */
[----:B------:R-:W-:Y:S02]  /*32da0*/  ULDC UR4, c[0x0][0x64c] ;  /* 0x0001930000047ab9 */ /* 0x000fe40000000800 */
[----:B------:R-:W-:-:S04]  /*32db0*/  IADD3 R3, P0, R14, UR4, RZ ;  /* 0x000000040e037c10 */ /* 0x000fc8000ff1e0ff */
[----:B------:R-:W-:-:S05]  /*32dc0*/  IADD3.X R15, RZ, R15, RZ, P0, !PT ;  /* 0x0000000fff0f7210 */ /* 0x000fca00007fe4ff */
[----:B------:R-:W-:-:S04]  /*32dd0*/  IMAD.WIDE.U32 R4, R15, UR6, RZ ;  /* 0x000000060f047c25 */ /* 0x000fc8000f8e00ff */
[----:B------:R-:W-:-:S04]  /*32de0*/  IMAD.WIDE.U32 R4, P0, R3, UR7, R4 ;  /* 0x0000000703047c25 */ /* 0x000fc8000f800004 */
[----:B------:R-:W-:Y:S01]  /*32df0*/  IMAD.WIDE.U32 R2, R3, UR6, RZ ;  /* 0x0000000603027c25 */ /* 0x000fe2000f8e00ff */
[----:B------:R-:W-:-:S04]  /*32e00*/  MOV R2, R5 ;  /* 0x0000000500027202 */ /* 0x000fc80000000f00 */
[----:B------:R-:W-:Y:S01]  /*32e10*/  IADD3 RZ, P1, R3, R4, RZ ;  /* 0x0000000403ff7210 */ /* 0x000fe20007f3e0ff */
[----:B------:R-:W-:-:S04]  /*32e20*/  IMAD.X R3, RZ, RZ, RZ, P0 ;  /* 0x000000ffff037224 */ /* 0x000fc800000e06ff */
[----:B------:R-:W-:-:S08]  /*32e30*/  IMAD.WIDE.U32.X R2, R15, UR7, R2, P1 ;  /* 0x000000070f027c25 */ /* 0x000fd000088e0402 */
.L_x_560:
[----:B------:R-:W-:Y:S01]  /*32e40*/  ULDC UR4, c[0x0][0x648] ;  /* 0x0001920000047ab9 */ /* 0x000fe20000000800 */
[----:B------:R-:W-:Y:S01]  /*32e50*/  LOP3.LUT R13, R13, UR29, RZ, 0xc0, !PT ;  /* 0x0000001d0d0d7c12 */ /* 0x000fe2000f8ec0ff */
[----:B------:R-:W-:Y:S01]  /*32e60*/  UISETP.NE.AND UP0, UPT, UR38, URZ, UPT ;  /* 0x0000003f2600728c */ /* 0x000fe2000bf05270 */
[----:B------:R-:W-:Y:S01]  /*32e70*/  SHF.R.U64 R2, R2, UR4, R3 ;  /* 0x0000000402027c19 */ /* 0x000fe20008001203 */
[----:B------:R-:W-:Y:S01]  /*32e80*/  ULDC UR4, c[0x0][0x638] ;  /* 0x00018e0000047ab9 */ /* 0x000fe20000000800 */
[----:B------:R-:W-:Y:S02]  /*32e90*/  LOP3.LUT R5, R12, UR21, RZ, 0xc0, !PT ;  /* 0x000000150c057c12 */ /* 0x000fe4000f8ec0ff */
[----:B------:R-:W-:Y:S01]  /*32ea0*/  MOV R4, 0x1 ;  /* 0x0000000100047802 */ /* 0x000fe20000000f00 */
[----:B------:R-:W-:Y:S01]  /*32eb0*/  IMAD.MOV R3, RZ, RZ, -R2 ;  /* 0x000000ffff037224 */ /* 0x000fe200078e0a02 */
[----:B------:R-:W-:Y:S01]  /*32ec0*/  PLOP3.LUT P0, PT, PT, PT, UP0, 0x40, 0x0 ;  /* 0x000000000000781c */ /* 0x000fe20003f0e808 */
[----:B------:R-:W-:Y:S01]  /*32ed0*/  IMAD R13, R2, UR13, R13 ;  /* 0x0000000d020d7c24 */ /* 0x000fe2000f8e020d */
[----:B------:R-:W-:Y:S01]  /*32ee0*/  PLOP3.LUT P1, PT, PT, PT, UP0, 0x40, 0x0 ;  /* 0x000000000000781c */ /* 0x000fe20003f2e808 */
[----:B------:R-:W-:Y:S01]  /*32ef0*/  IMAD R14, R3, UR4, R14 ;  /* 0x00000004030e7c24 */ /* 0x000fe2000f8e020e */
[----:B------:R-:W-:-:S02]  /*32f00*/  ULDC UR4, c[0x0][0x610] ;  /* 0x0001840000047ab9 */ /* 0x000fc40000000800 */
[----:B------:R-:W-:Y:S01]  /*32f10*/  IMAD R8, R13, UR4, R8 ;  /* 0x000000040d087c24 */ /* 0x000fe2000f8e0208 */
[----:B------:R-:W-:Y:S02]  /*32f20*/  ULDC UR4, c[0x0][0x600] ;  /* 0x0001800000047ab9 */ /* 0x000fe40000000800 */
[----:B------:R-:W-:-:S05]  /*32f30*/  IMAD R5, R14, UR4, R5 ;  /* 0x000000040e057c24 */ /* 0x000fca000f8e0205 */
[----:B------:R-:W-:Y:S02]  /*32f40*/  SEL R3, R5, R8, P0 ;  /* 0x0000000805037207 */ /* 0x000fe40000000000 */
[----:B------:R-:W-:-:S07]  /*32f50*/  SEL R2, R8, R5, P1 ;  /* 0x0000000508027207 */ /* 0x000fce0000800000 */
.L_x_558:
[----:B------:R-:W-:Y:S05]  /*32f60*/  BSYNC B1 ;  /* 0x0000000000017941 */ /* 0x000fea0003800000 */
.L_x_557:
[----:B------:R-:W-:-:S13]  /*32f70*/  LOP3.LUT P0, RZ, R4, 0xff, RZ, 0xc0, !PT ;  /* 0x000000ff04ff7812 */ /* 0x000fda000780c0ff */
[----:B------:R-:W-:Y:S05]  /*32f80*/  @P0 BRA `(.L_x_561) ;  /* 0xfffffff000900947 */ /* 0x000fea000383ffff */
[----:B------:R-:W-:Y:S05]  /*32f90*/  BSYNC B0 ;  /* 0x0000000000007941 */ /* 0x000fea0003800000 */
.L_x_550:
[----:B------:R-:W-:-:S03]  /*32fa0*/  UMOV UR4, 0xffffffff ;  /* 0xffffffff00047882 */ /* 0x000fc60000000000 */
[----:B------:R-:W-:Y:S05]  /*32fb0*/  BRA.DIV UR4, `(.L_x_562) ;  /* 0x00000006043c7947 */ /* 0x000fea000b800000 */
[----:B------:R-:W-:-:S13]  /*32fc0*/  ELECT P6, URZ, PT ;  /* 0x00000000003f782f */ /* 0x000fda00038c0000 */
.L_x_577:
[----:B------:R-:W-:Y:S04]  /*32fd0*/  BSSY B0, `(.L_x_563) ;  /* 0x0000035000007945 */ /* 0x000fe80003800000 */
[----:B------:R-:W-:Y:S05]  /*32fe0*/  @!P6 BRA `(.L_x_564) ;  /* 0x0000000000cce947 */ /* 0x000fea0003800000 */
[----:B------:R-:W-:-:S04]  /*32ff0*/  ULOP3.LUT UR4, UR37, 0x2, URZ, 0xfc, !UPT ;  /* 0x0000000225047892 */ /* 0x000fc8000f8efc3f */
[----:B------:R-:W-:-:S06]  /*33000*/  UISETP.NE.AND UP0, UPT, UR4, 0x3, UPT ;  /* 0x000000030400788c */ /* 0x000fcc000bf05270 */
[----:B------:R-:W-:-:S13]  /*33010*/  PLOP3.LUT P0, PT, PT, PT, UP0, 0x80, 0x0 ;  /* 0x000000000000781c */ /* 0x000fda0003f0f008 */
[----:B------:R-:W-:Y:S05]  /*33020*/  @!P0 BRA `(.L_x_565) ;  /* 0x0000000000048947 */ /* 0x000fea0003800000 */
[----:B------:R-:W-:Y:S01]  /*33030*/  BPT.TRAP 0x1 ;  /* 0x000000040000795c */ /* 0x000fe20000300000 */
.L_x_565:
[----:B------:R-:W0:Y:S01]  /*33040*/  S2R R3, SR_CgaCtaId ;  /* 0x0000000000037919 */ /* 0x000e220000008800 */
[----:B------:R-:W-:Y:S02]  /*33050*/  MOV R0, 0x400 ;  /* 0x0000040000007802 */ /* 0x000fe40000000f00 */
[----:B------:R-:W-:Y:S02]  /*33060*/  SHF.L.U32 R2, R6, 0x1f, RZ ;  /* 0x0000001f06027819 */ /* 0x000fe400000006ff */
[----:B0-----:R-:W-:-:S05]  /*33070*/  LEA R0, R3, R0, 0x18 ;  /* 0x0000000003007211 */ /* 0x001fca00078ec0ff */
[----:B------:R-:W-:-:S05]  /*33080*/  VIADD R0, R0, 0x28 ;  /* 0x0000002800007836 */ /* 0x000fca0000000000 */
[----:B------:R-:W-:-:S04]  /*33090*/  LEA R3, R7, R0, 0x3 ;  /* 0x0000000007037211 */ /* 0x000fc800078e18ff */
[----:B------:R-:W0:Y:S02]  /*330a0*/  SYNCS.PHASECHK.TRANS64.TRYWAIT P0, [R3+URZ], R2 ;  /* 0x00000002030075a7 */ /* 0x000e24000800017f */
[----:B0-----:R-:W-:Y:S05]  /*330b0*/  @!P0 BRA `(.L_x_566) ;  /* 0x00000004001c8947 */ /* 0x001fea0003800000 */
.L_x_578:
[----:B------:R-:W-:-:S05]  /*330c0*/  VIADD R7, R7, 0x1 ;  /* 0x0000000107077836 */ /* 0x000fca0000000000 */
[----:B------:R-:W-:-:S04]  /*330d0*/  ISETP.NE.AND P0, PT, R7, 0x5, PT ;  /* 0x000000050700780c */ /* 0x000fc80003f05270 */
[----:B0-----:R-:W-:Y:S02]  /*330e0*/  SEL R3, RZ, 0x1, P0 ;  /* 0x00000001ff037807 */ /* 0x001fe40000000000 */
[----:B------:R-:W-:Y:S02]  /*330f0*/  SEL R7, R7, RZ, P0 ;  /* 0x000000ff07077207 */ /* 0x000fe40000000000 */
[----:B------:R-:W-:Y:S02]  /*33100*/  LOP3.LUT R6, R6, R3, RZ, 0x3c, !PT ;  /* 0x0000000306067212 */ /* 0x000fe400078e3cff */
[----:B------:R-:W-:Y:S02]  /*33110*/  LEA R3, R7, R0, 0x3 ;  /* 0x0000000007037211 */ /* 0x000fe400078e18ff */
[----:B------:R-:W-:-:S04]  /*33120*/  SHF.L.U32 R2, R6, 0x1f, RZ ;  /* 0x0000001f06027819 */ /* 0x000fc800000006ff */
[----:B------:R-:W0:Y:S02]  /*33130*/  SYNCS.PHASECHK.TRANS64.TRYWAIT P0, [R3+URZ], R2 ;  /* 0x00000002030075a7 */ /* 0x000e24000800017f */
[----:B0-----:R-:W-:Y:S05]  /*33140*/  @!P0 BRA `(.L_x_567) ;  /* 0x00000004000c8947 */ /* 0x001fea0003800000 */
.L_x_579:
[----:B0-----:R-:W-:-:S05]  /*33150*/  VIADD R2, R7, 0x1 ;  /* 0x0000000107027836 */ /* 0x001fca0000000000 */
[----:B------:R-:W-:-:S04]  /*33160*/  ISETP.NE.AND P0, PT, R2, 0x5, PT ;  /* 0x000000050200780c */ /* 0x000fc80003f05270 */
[----:B------:R-:W-:Y:S02]  /*33170*/  SEL R3, RZ, 0x1, P0 ;  /* 0x00000001ff037807 */ /* 0x000fe40000000000 */
[----:B------:R-:W-:Y:S02]  /*33180*/  SEL R5, R2, RZ, P0 ;  /* 0x000000ff02057207 */ /* 0x000fe40000000000 */
[----:B------:R-:W-:Y:S02]  /*33190*/  LOP3.LUT R6, R6, R3, RZ, 0x3c, !PT ;  /* 0x0000000306067212 */ /* 0x000fe400078e3cff */
[----:B------:R-:W-:Y:S02]  /*331a0*/  LEA R3, R5, R0, 0x3 ;  /* 0x0000000005037211 */ /* 0x000fe400078e18ff */
[----:B------:R-:W-:-:S04]  /*331b0*/  SHF.L.U32 R2, R6, 0x1f, RZ ;  /* 0x0000001f06027819 */ /* 0x000fc800000006ff */
[----:B------:R-:W0:Y:S02]  /*331c0*/  SYNCS.PHASECHK.TRANS64.TRYWAIT P0, [R3+URZ], R2 ;  /* 0x00000002030075a7 */ /* 0x000e24000800017f */
[----:B0-----:R-:W-:Y:S05]  /*331d0*/  @!P0 BRA `(.L_x_568) ;  /* 0x0000000000fc8947 */ /* 0x001fea0003800000 */
.L_x_580:
        /* <DEDUP_REMOVED lines=9> */
.L_x_581:
[----:B0-----:R-:W-:-:S05]  /*33270*/  VIADD R2, R5, 0x1 ;  /* 0x0000000105027836 */ /* 0x001fca0000000000 */
[----:B------:R-:W-:-:S04]  /*33280*/  ISETP.NE.AND P0, PT, R2, 0x5, PT ;  /* 0x000000050200780c */ /* 0x000fc80003f05270 */
[----:B------:R-:W-:Y:S02]  /*33290*/  SEL R4, RZ, 0x1, P0 ;  /* 0x00000001ff047807 */ /* 0x000fe40000000000 */
[----:B------:R-:W-:Y:S02]  /*332a0*/  SEL R3, R2, RZ, P0 ;  /* 0x000000ff02037207 */ /* 0x000fe40000000000 */
[----:B------:R-:W-:Y:S02]  /*332b0*/  LOP3.LUT R4, R7, R4, RZ, 0x3c, !PT ;  /* 0x0000000407047212 */ /* 0x000fe400078e3cff */
[----:B------:R-:W-:Y:S02]  /*332c0*/  LEA R3, R3, R0, 0x3 ;  /* 0x0000000003037211 */ /* 0x000fe400078e18ff */
[----:B------:R-:W-:-:S07]  /*332d0*/  SHF.L.U32 R0, R4, 0x1f, RZ ;  /* 0x0000001f04007819 */ /* 0x000fce00000006ff */
.L_x_570:
[----:B0-----:R0:W1:Y:S02]  /*332e0*/  SYNCS.PHASECHK.TRANS64.TRYWAIT P0, [R3+URZ], R0 ;  /* 0x00000000030075a7 */ /* 0x001064000800017f */
[----:B-1----:R-:W-:Y:S05]  /*332f0*/  @!P0 NANOSLEEP.SYNCS 0x989680 ;  /* 0x009896800000895d */ /* 0x002fea0003900000 */
[----:B------:R-:W1:Y:S02]  /*33300*/  @!P0 SYNCS.PHASECHK.TRANS64 P0, [R3+URZ], R0 ;  /* 0x00000000030085a7 */ /* 0x000e64000800007f */
[----:B-1----:R-:W-:Y:S05]  /*33310*/  @!P0 BRA `(.L_x_570) ;  /* 0xfffffffc00f08947 */ /* 0x002fea000383ffff */
.L_x_564:
[----:B------:R-:W-:Y:S05]  /*33320*/  BSYNC B0 ;  /* 0x0000000000007941 */ /* 0x000fea0003800000 */
.L_x_563:
[----:B------:R-:W-:Y:S05]  /*33330*/  EXIT ;  /* 0x000000000000794d */ /* 0x000fea0003800000 */
.L_x_21:
[----:B-1----:R1:W2:Y:S02]  /*33340*/  SYNCS.PHASECHK.TRANS64.TRYWAIT P1, [R4+URZ], R3 ;  /* 0x00000003040075a7 */ /* 0x0022a4000802017f */
[----:B--2---:R-:W-:Y:S05]  /*33350*/  @!P1 NANOSLEEP.SYNCS 0x989680 ;  /* 0x009896800000995d */ /* 0x004fea0003900000 */
[----:B------:R-:W2:Y:S02]  /*33360*/  @!P1 SYNCS.PHASECHK.TRANS64 P1, [R4+URZ], R3 ;  /* 0x00000003040095a7 */ /* 0x000ea4000802007f */
[----:B--2---:R-:W-:Y:S05]  /*33370*/  @!P1 BRA `(.L_x_21) ;  /* 0xfffffffc00f09947 */ /* 0x004fea000383ffff */
[----:B------:R-:W-:Y:S05]  /*33380*/  BRA `(.L_x_20) ;  /* 0xfffffce000e47947 */ /* 0x000fea000383ffff */
.L_x_26:
[----:B-1----:R1:W2:Y:S02]  /*33390*/  SYNCS.PHASECHK.TRANS64.TRYWAIT P1, [R3+URZ], R4 ;  /* 0x00000004030075a7 */ /* 0x0022a4000802017f */
[----:B--2---:R-:W-:Y:S05]  /*333a0*/  @!P1 NANOSLEEP.SYNCS 0x989680 ;  /* 0x009896800000995d */ /* 0x004fea0003900000 */
[----:B------:R-:W2:Y:S02]  /*333b0*/  @!P1 SYNCS.PHASECHK.TRANS64 P1, [R3+URZ], R4 ;  /* 0x00000004030095a7 */ /* 0x000ea4000802007f */
[----:B--2---:R-:W-:Y:S05]  /*333c0*/  @!P1 BRA `(.L_x_26) ;  /* 0xfffffffc00f09947 */ /* 0x004fea000383ffff */
[----:B------:R-:W-:Y:S05]  /*333d0*/  BRA `(.L_x_25) ;  /* 0xfffffdd800607947 */ /* 0x000fea000383ffff */
.L_x_551:
[----:B------:R-:W-:Y:S01]  /*333e0*/  BSSY B1, `(.L_x_571) ;  /* 0x0000006000017945 */ /* 0x000fe20003800000 */
[----:B------:R-:W-:-:S07]  /*333f0*/  IMAD.MOV.U32 R15, RZ, RZ, -0x1 ;  /* 0xffffffffff0f7424 */ /* 0x000fce00078e00ff */
[----:B------:R-:W-:Y:S05]  /*33400*/  WARPSYNC.COLLECTIVE R15, `(.L_x_572) ;  /* 0x000000000f0c7348 */ /* 0x000fea0003c00000 */
[----:B------:R-:W-:Y:S02]  /*33410*/  ELECT P6, UR62, PT ;  /* 0x00000000003e782f */ /* 0x000fe400038c0000 */
[----:B------:R-:W-:Y:S01]  /*33420*/  MOV R14, UR62 ;  /* 0x0000003e000e7c02 */ /* 0x000fe20008000f00 */
[----:B------:R-:W-:Y:S10]  /*33430*/  ENDCOLLECTIVE ;  /* 0x000000000000791b */ /* 0x000ff40003800000 */
.L_x_572:
[----:B------:R-:W-:Y:S05]  /*33440*/  BSYNC B1 ;  /* 0x0000000000017941 */ /* 0x000fea0003800000 */
.L_x_571:
[----:B------:R-:W-:Y:S05]  /*33450*/  BRA `(.L_x_573) ;  /* 0xffffffec00687947 */ /* 0x000fea000383ffff */
.L_x_554:
[----:B0-----:R0:W1:Y:S02]  /*33460*/  SYNCS.PHASECHK.TRANS64.TRYWAIT P0, [R15+URZ+0x28], R14 ;  /* 0x0000280e0f0075a7 */ /* 0x001064000800017f */
[----:B-1----:R-:W-:Y:S05]  /*33470*/  @!P0 NANOSLEEP.SYNCS 0x989680 ;  /* 0x009896800000895d */ /* 0x002fea0003900000 */
[----:B------:R-:W1:Y:S02]  /*33480*/  @!P0 SYNCS.PHASECHK.TRANS64 P0, [R15+URZ+0x28], R14 ;  /* 0x0000280e0f0085a7 */ /* 0x000e64000800007f */
[----:B-1----:R-:W-:Y:S05]  /*33490*/  @!P0 BRA `(.L_x_554) ;  /* 0xfffffffc00f08947 */ /* 0x002fea000383ffff */
[----:B------:R-:W-:Y:S05]  /*334a0*/  BRA `(.L_x_574) ;  /* 0xffffffec00987947 */ /* 0x000fea000383ffff */
.L_x_562:
[----:B------:R-:W-:Y:S01]  /*334b0*/  BSSY B0, `(.L_x_575) ;  /* 0x0000006000007945 */ /* 0x000fe20003800000 */
[----:B------:R-:W-:-:S07]  /*334c0*/  MOV R15, 0xffffffff ;  /* 0xffffffff000f7802 */ /* 0x000fce0000000f00 */
[----:B------:R-:W-:Y:S05]  /*334d0*/  WARPSYNC.COLLECTIVE R15, `(.L_x_576) ;  /* 0x000000000f0c7348 */ /* 0x000fea0003c00000 */
[----:B------:R-:W-:Y:S02]  /*334e0*/  ELECT P6, UR62, PT ;  /* 0x00000000003e782f */ /* 0x000fe400038c0000 */
[----:B------:R-:W-:Y:S01]  /*334f0*/  MOV R14, UR62 ;  /* 0x0000003e000e7c02 */ /* 0x000fe20008000f00 */
[----:B------:R-:W-:Y:S10]  /*33500*/  ENDCOLLECTIVE ;  /* 0x000000000000791b */ /* 0x000ff40003800000 */
.L_x_576:
[----:B------:R-:W-:Y:S05]  /*33510*/  BSYNC B0 ;  /* 0x0000000000007941 */ /* 0x000fea0003800000 */
.L_x_575:
[----:B------:R-:W-:Y:S05]  /*33520*/  BRA `(.L_x_577) ;  /* 0xfffffff800a87947 */ /* 0x000fea000383ffff */
.L_x_566:
[----:B0-----:R0:W1:Y:S02]  /*33530*/  SYNCS.PHASECHK.TRANS64.TRYWAIT P0, [R3+URZ], R2 ;  /* 0x00000002030075a7 */ /* 0x001064000800017f */
[----:B-1----:R-:W-:Y:S05]  /*33540*/  @!P0 NANOSLEEP.SYNCS 0x989680 ;  /* 0x009896800000895d */ /* 0x002fea0003900000 */
[----:B------:R-:W1:Y:S02]  /*33550*/  @!P0 SYNCS.PHASECHK.TRANS64 P0, [R3+URZ], R2 ;  /* 0x00000002030085a7 */ /* 0x000e64000800007f */
[----:B-1----:R-:W-:Y:S05]  /*33560*/  @!P0 BRA `(.L_x_566) ;  /* 0xfffffffc00f08947 */ /* 0x002fea000383ffff */
[----:B------:R-:W-:Y:S05]  /*33570*/  BRA `(.L_x_578) ;  /* 0xfffffff800d07947 */ /* 0x000fea000383ffff */
.L_x_567:
[----:B0-----:R0:W1:Y:S02]  /*33580*/  SYNCS.PHASECHK.TRANS64.TRYWAIT P0, [R3+URZ], R2 ;  /* 0x00000002030075a7 */ /* 0x001064000800017f */
[----:B-1----:R-:W-:Y:S05]  /*33590*/  @!P0 NANOSLEEP.SYNCS 0x989680 ;  /* 0x009896800000895d */ /* 0x002fea0003900000 */
[----:B------:R-:W1:Y:S02]  /*335a0*/  @!P0 SYNCS.PHASECHK.TRANS64 P0, [R3+URZ], R2 ;  /* 0x00000002030085a7 */ /* 0x000e64000800007f */
[----:B-1----:R-:W-:Y:S05]  /*335b0*/  @!P0 BRA `(.L_x_567) ;  /* 0xfffffffc00f08947 */ /* 0x002fea000383ffff */
[----:B------:R-:W-:Y:S05]  /*335c0*/  BRA `(.L_x_579) ;  /* 0xfffffff800e07947 */ /* 0x000fea000383ffff */
.L_x_568:
[----:B0-----:R0:W1:Y:S02]  /*335d0*/  SYNCS.PHASECHK.TRANS64.TRYWAIT P0, [R3+URZ], R2 ;  /* 0x00000002030075a7 */ /* 0x001064000800017f */
[----:B-1----:R-:W-:Y:S05]  /*335e0*/  @!P0 NANOSLEEP.SYNCS 0x989680 ;  /* 0x009896800000895d */ /* 0x002fea0003900000 */
[----:B------:R-:W1:Y:S02]  /*335f0*/  @!P0 SYNCS.PHASECHK.TRANS64 P0, [R3+URZ], R2 ;  /* 0x00000002030085a7 */ /* 0x000e64000800007f */
[----:B-1----:R-:W-:Y:S05]  /*33600*/  @!P0 BRA `(.L_x_568) ;  /* 0xfffffffc00f08947 */ /* 0x002fea000383ffff */
[----:B------:R-:W-:Y:S05]  /*33610*/  BRA `(.L_x_580) ;  /* 0xfffffff800f07947 */ /* 0x000fea000383ffff */
.L_x_569:
[----:B0-----:R0:W1:Y:S02]  /*33620*/  SYNCS.PHASECHK.TRANS64.TRYWAIT P0, [R3+URZ], R2 ;  /* 0x00000002030075a7 */ /* 0x001064000800017f */
[----:B-1----:R-:W-:Y:S05]  /*33630*/  @!P0 NANOSLEEP.SYNCS 0x989680 ;  /* 0x009896800000895d */ /* 0x002fea0003900000 */
[----:B------:R-:W1:Y:S02]  /*33640*/  @!P0 SYNCS.PHASECHK.TRANS64 P0, [R3+URZ], R2 ;  /* 0x00000002030085a7 */ /* 0x000e64000800007f */
[----:B-1----:R-:W-:Y:S05]  /*33650*/  @!P0 BRA `(.L_x_569) ;  /* 0xfffffffc00f08947 */ /* 0x002fea000383ffff */
[----:B------:R-:W-:Y:S05]  /*33660*/  BRA `(.L_x_581) ;  /* 0xfffffffc00007947 */ /* 0x000fea000383ffff */
.L_x_582:
[----:B------:R-:W-:-:S00]  /*33670*/  BRA `(.L_x_582) ;  /* 0xfffffffc00fc7947 */ /* 0x000fc0000383ffff */
[----:B------:R-:W-:-:S00]  /*33680*/  NOP ;  /* 0x0000000000007918 */ /* 0x000fc00000000000 */
[----:B------:R-:W-:-:S00]  /*33690*/  NOP ;  /* 0x0000000000007918 */ /* 0x000fc00000000000 */
[----:B------:R-:W-:-:S00]  /*336a0*/  NOP ;  /* 0x0000000000007918 */ /* 0x000fc00000000000 */
[----:B------:R-:W-:-:S00]  /*336b0*/  NOP ;  /* 0x0000000000007918 */ /* 0x000fc00000000000 */
[----:B------:R-:W-:-:S00]  /*336c0*/  NOP ;  /* 0x0000000000007918 */ /* 0x000fc00000000000 */
[----:B------:R-:W-:-:S00]  /*336d0*/  NOP ;  /* 0x0000000000007918 */ /* 0x000fc00000000000 */
[----:B------:R-:W-:-:S00]  /*336e0*/  NOP ;  /* 0x0000000000007918 */ /* 0x000fc00000000000 */
[----:B------:R-:W-:-:S00]  /*336f0*/  NOP ;  /* 0x0000000000007918 */ /* 0x000fc00000000000 */
.L_x_583:


//--------------------- .nv.global.init           --------------------------
	.section	.nv.global.init,"aw",@progbits
.nv.global.init:
	.type		$str$22,@object
	.size		$str$22,($str$23 - $str$22)
$str$22:
        /*0000*/ 	.byte	0x6b, 0x5f, 0x74, 0x69, 0x6c, 0x65, 0x5f, 0x63, 0x6f, 0x75, 0x6e, 0x74, 0x20, 0x3e, 0x3d, 0x20
        /*0010*/ 	.byte	0x31, 0x00
	.type		$str$23,@object
	.size		$str$23,(__unnamed_1 - $str$23)
$str$23:
        /*0012*/ 	.byte	0x2f, 0x74, 0x6d, 0x70, 0x2f, 0x63, 0x75, 0x74, 0x6c, 0x61, 0x73, 0x73, 0x5f, 0x73, 0x77, 0x65
        /*0022*/ 	.byte	0x65, 0x70, 0x5f, 0x73, 0x72, 0x63, 0x2f, 0x69, 0x6e, 0x63, 0x6c, 0x75, 0x64, 0x65, 0x2f, 0x63
        /*0032*/ 	.byte	0x75, 0x74, 0x6c, 0x61, 0x73, 0x73, 0x2f, 0x67, 0x65, 0x6d, 0x6d, 0x2f, 0x63, 0x6f, 0x6c, 0x6c
        /*0042*/ 	.byte	0x65, 0x63, 0x74, 0x69, 0x76, 0x65, 0x2f, 0x73, 0x6d, 0x39, 0x30, 0x5f, 0x6d, 0x6d, 0x61, 0x5f
        /*0052*/ 	.byte	0x74, 0x6d, 0x61, 0x5f, 0x67, 0x6d, 0x6d, 0x61, 0x5f, 0x73, 0x73, 0x5f, 0x77, 0x61, 0x72, 0x70
        /*0062*/ 	.byte	0x73, 0x70, 0x65, 0x63, 0x69, 0x61, 0x6c, 0x69, 0x7a, 0x65, 0x64, 0x2e, 0x68, 0x70, 0x70, 0x00
	.type		__unnamed_1,@object
	.size		__unnamed_1,(.L_0 - __unnamed_1)
__unnamed_1:
        /* <DEDUP_REMOVED lines=178> */
        /*0b92*/ 	.byte	0x65, 0x3a, 0x3a, 0x69, 0x64, 0x65, 0x6e, 0x74, 0x69, 0x74, 0x79, 0x5d, 0x00
.L_0:


//--------------------- .nv.shared._ZN7cutlass13device_kernelINS_4gemm6kernel13GemmUniversalIN4cute5tupleIJiiiiEEENS1_10collective13CollectiveMmaINS1_34MainloopSm90TmaGmmaWarpSpecializedILi5ENS5_IJNS4_1CILi2EEENSA_ILi1EEESC_EEENS1_35KernelTmaWarpSpecializedCooperativeEEENS5_IJNSA_ILi256EEESG_NSA_ILi128EEEEEENS_10tfloat32_tENS5_IJlSC_lEEESJ_SK_NS4_8TiledMMAINS4_8MMA_AtomIJNS4_4SM904GMMA30MMA_64x256x8_F32TF32TF32_SS_TNILNSO_7ScaleInE1ELSQ_1EEEEEENS4_6LayoutISD_NS5_IJSC_NSA_ILi0EEESU_EEEEENS5_IJNS4_10UnderscoreESX_SX_EEEEENS4_13SM90_TMA_LOADENS4_14ComposedLayoutINS4_7SwizzleILi3ELi4ELi3EEENS4_18smem_ptr_flag_bitsILi32EEENST_INS5_IJNSA_ILi8EEENSA_ILi32EEEEEENS5_IJS17_SC_EEEEEEEvNS4_8identityENS4_23SM90_TMA_LOAD_MULTICASTES1B_vS1C_EENS_8epilogue10collective6detail29Sm90TmaWarpSpecializedAdapterINS1G_15DefaultEpilogueISJ_SK_SK_NS1F_6thread17LinearCombinationISJ_Li1EffLNS1K_9ScaleType4KindE0ELNS_15FloatRoundStyleE2ESJ_EENS1_15EpilogueDefaultEEEEEvvEEEEvNT_6ParamsE --------------------------
	.section	.nv.shared._ZN7cutlass13device_kernelINS_4gemm6kernel13GemmUniversalIN4cute5tupleIJiiiiEEENS1_10collective13CollectiveMmaINS1_34MainloopSm90TmaGmmaWarpSpecializedILi5ENS5_IJNS4_1CILi2EEENSA_ILi1EEESC_EEENS1_35KernelTmaWarpSpecializedCooperativeEEENS5_IJNSA_ILi256EEESG_NSA_ILi128EEEEEENS_10tfloat32_tENS5_IJlSC_lEEESJ_SK_NS4_8TiledMMAINS4_8MMA_AtomIJNS4_4SM904GMMA30MMA_64x256x8_F32TF32TF32_SS_TNILNSO_7ScaleInE1ELSQ_1EEEEEENS4_6LayoutISD_NS5_IJSC_NSA_ILi0EEESU_EEEEENS5_IJNS4_10UnderscoreESX_SX_EEEEENS4_13SM90_TMA_LOADENS4_14ComposedLayoutINS4_7SwizzleILi3ELi4ELi3EEENS4_18smem_ptr_flag_bitsILi32EEENST_INS5_IJNSA_ILi8EEENSA_ILi32EEEEEENS5_IJS17_SC_EEEEEEEvNS4_8identityENS4_23SM90_TMA_LOAD_MULTICASTES1B_vS1C_EENS_8epilogue10collective6detail29Sm90TmaWarpSpecializedAdapterINS1G_15DefaultEpilogueISJ_SK_SK_NS1F_6thread17LinearCombinationISJ_Li1EffLNS1K_9ScaleType4KindE0ELNS_15FloatRoundStyleE2ESJ_EENS1_15EpilogueDefaultEEEEEvvEEEEvNT_6ParamsE,"aw",@nobits
	.sectionflags	@""
	.align	16
	.zero		1024


//--------------------- .nv.shared.reserved.0     --------------------------
	.section	.nv.shared.reserved.0,"aw",@nobits
	.weak		__nv_reservedSMEM_offset_0_alias
	.size		__nv_reservedSMEM_offset_0_alias, 0, 0
	.other		__nv_reservedSMEM_offset_0_alias,@"STO_CUDA_RESERVED_SHARED STV_DEFAULT"
__nv_reservedSMEM_offset_0_alias:
	.zero		0


//--------------------- .nv.global                --------------------------
	.section	.nv.global,"aw",@nobits
.nv.global:
	.type		_ZN39_INTERNAL_6aa4feee_4_k_cu_27e6a875_73444cute1_E,@object
	.size		_ZN39_INTERNAL_6aa4feee_4_k_cu_27e6a875_73444cute1_E,(_ZN39_INTERNAL_6aa4feee_4_k_cu_27e6a875_73444cuda3std3__45__cpo6cbeginE - _ZN39_INTERNAL_6aa4feee_4_k_cu_27e6a875_73444cute1_E)
_ZN39_INTERNAL_6aa4feee_4_k_cu_27e6a875_73444cute1_E:
	.zero		1
	.type		_ZN39_INTERNAL_6aa4feee_4_k_cu_27e6a875_73444cuda3std3__45__cpo6cbeginE,@object
	.size		_ZN39_INTERNAL_6aa4feee_4_k_cu_27e6a875_73444cuda3std3__45__cpo6cbeginE,(_ZN39_INTERNAL_6aa4feee_4_k_cu_27e6a875_73444cuda3std3__48in_placeE - _ZN39_INTERNAL_6aa4feee_4_k_cu_27e6a875_73444cuda3std3__45__cpo6cbeginE)
_ZN39_INTERNAL_6aa4feee_4_k_cu_27e6a875_73444cuda3std3__45__cpo6cbeginE:
	.zero		1
	.type		_ZN39_INTERNAL_6aa4feee_4_k_cu_27e6a875_73444cuda3std3__48in_placeE,@object
	.size		_ZN39_INTERNAL_6aa4feee_4_k_cu_27e6a875_73444cuda3std3__48in_placeE,(_ZN39_INTERNAL_6aa4feee_4_k_cu_27e6a875_73444cuda3std6ranges3__45__cpo9iter_moveE - _ZN39_INTERNAL_6aa4feee_4_k_cu_27e6a875_73444cuda3std3__48in_placeE)
_ZN39_INTERNAL_6aa4feee_4_k_cu_27e6a875_73444cuda3std3__48in_placeE:
	.zero		1
	.type		_ZN39_INTERNAL_6aa4feee_4_k_cu_27e6a875_73444cuda3std6ranges3__45__cpo9iter_moveE,@object
	.size		_ZN39_INTERNAL_6aa4feee_4_k_cu_27e6a875_73444cuda3std6ranges3__45__cpo9iter_moveE,(_ZN39_INTERNAL_6aa4feee_4_k_cu_27e6a875_73444cuda3std3__45__cpo5beginE - _ZN39_INTERNAL_6aa4feee_4_k_cu_27e6a875_73444cuda3std6ranges3__45__cpo9iter_moveE)
_ZN39_INTERNAL_6aa4feee_4_k_cu_27e6a875_73444cuda3std6ranges3__45__cpo9iter_moveE:
	.zero		1
	.type		_ZN39_INTERNAL_6aa4feee_4_k_cu_27e6a875_73444cuda3std3__45__cpo5beginE,@object
	.size		_ZN39_INTERNAL_6aa4feee_4_k_cu_27e6a875_73444cuda3std3__45__cpo5beginE,(_ZN39_INTERNAL_6aa4feee_4_k_cu_27e6a875_73444cuda3std3__441_GLOBAL__N__6aa4feee_4_k_cu_27e6a875_73446ignoreE - _ZN39_INTERNAL_6aa4feee_4_k_cu_27e6a875_73444cuda3std3__45__cpo5beginE)
_ZN39_INTERNAL_6aa4feee_4_k_cu_27e6a875_73444cuda3std3__45__cpo5beginE:
	.zero		1
	.type		_ZN39_INTERNAL_6aa4feee_4_k_cu_27e6a875_73444cuda3std3__441_GLOBAL__N__6aa4feee_4_k_cu_27e6a875_73446ignoreE,@object
	.size		_ZN39_INTERNAL_6aa4feee_4_k_cu_27e6a875_73444cuda3std3__441_GLOBAL__N__6aa4feee_4_k_cu_27e6a875_73446ignoreE,(_ZN39_INTERNAL_6aa4feee_4_k_cu_27e6a875_73444cute7productE - _ZN39_INTERNAL_6aa4feee_4_k_cu_27e6a875_73444cuda3std3__441_GLOBAL__N__6aa4feee_4_k_cu_27e6a875_73446ignoreE)
_ZN39_INTERNAL_6aa4feee_4_k_cu_27e6a875_73444cuda3std3__441_GLOBAL__N__6aa4feee_4_k_cu_27e6a875_73446ignoreE:
	.zero		1
	.type		_ZN39_INTERNAL_6aa4feee_4_k_cu_27e6a875_73444cute7productE,@object
	.size		_ZN39_INTERNAL_6aa4feee_4_k_cu_27e6a875_73444cute7productE,(_ZN39_INTERNAL_6aa4feee_4_k_cu_27e6a875_73444cuda3std3__45__cpo3endE - _ZN39_INTERNAL_6aa4feee_4_k_cu_27e6a875_73444cute7productE)
_ZN39_INTERNAL_6aa4feee_4_k_cu_27e6a875_73444cute7productE:
	.zero		1
	.type		_ZN39_INTERNAL_6aa4feee_4_k_cu_27e6a875_73444cuda3std3__45__cpo3endE,@object
	.size		_ZN39_INTERNAL_6aa4feee_4_k_cu_27e6a875_73444cuda3std3__45__cpo3endE,(_ZN39_INTERNAL_6aa4feee_4_k_cu_27e6a875_73444cuda3std3__419piecewise_constructE - _ZN39_INTERNAL_6aa4feee_4_k_cu_27e6a875_73444cuda3std3__45__cpo3endE)
_ZN39_INTERNAL_6aa4feee_4_k_cu_27e6a875_73444cuda3std3__45__cpo3endE:
	.zero		1
	.type		_ZN39_INTERNAL_6aa4feee_4_k_cu_27e6a875_73444cuda3std3__419piecewise_constructE,@object
	.size		_ZN39_INTERNAL_6aa4feee_4_k_cu_27e6a875_73444cuda3std3__419piecewise_constructE,(_ZN39_INTERNAL_6aa4feee_4_k_cu_27e6a875_73444cuda3std3__45__cpo4cendE - _ZN39_INTERNAL_6aa4feee_4_k_cu_27e6a875_73444cuda3std3__419piecewise_constructE)
_ZN39_INTERNAL_6aa4feee_4_k_cu_27e6a875_73444cuda3std3__419piecewise_constructE:
	.zero		1
	.type		_ZN39_INTERNAL_6aa4feee_4_k_cu_27e6a875_73444cuda3std3__45__cpo4cendE,@object
	.size		_ZN39_INTERNAL_6aa4feee_4_k_cu_27e6a875_73444cuda3std3__45__cpo4cendE,(_ZN39_INTERNAL_6aa4feee_4_k_cu_27e6a875_73444cuda3std6ranges3__45__cpo4swapE - _ZN39_INTERNAL_6aa4feee_4_k_cu_27e6a875_73444cuda3std3__45__cpo4cendE)
_ZN39_INTERNAL_6aa4feee_4_k_cu_27e6a875_73444cuda3std3__45__cpo4cendE:
	.zero		1
	.type		_ZN39_INTERNAL_6aa4feee_4_k_cu_27e6a875_73444cuda3std6ranges3__45__cpo4swapE,@object
	.size		_ZN39_INTERNAL_6aa4feee_4_k_cu_27e6a875_73444cuda3std6ranges3__45__cpo4swapE,(.L_8 - _ZN39_INTERNAL_6aa4feee_4_k_cu_27e6a875_73444cuda3std6ranges3__45__cpo4swapE)
_ZN39_INTERNAL_6aa4feee_4_k_cu_27e6a875_73444cuda3std6ranges3__45__cpo4swapE:
	.zero		1
.L_8:


//--------------------- .nv.constant0._ZN7cutlass13device_kernelINS_4gemm6kernel13GemmUniversalIN4cute5tupleIJiiiiEEENS1_10collective13CollectiveMmaINS1_34MainloopSm90TmaGmmaWarpSpecializedILi5ENS5_IJNS4_1CILi2EEENSA_ILi1EEESC_EEENS1_35KernelTmaWarpSpecializedCooperativeEEENS5_IJNSA_ILi256EEESG_NSA_ILi128EEEEEENS_10tfloat32_tENS5_IJlSC_lEEESJ_SK_NS4_8TiledMMAINS4_8MMA_AtomIJNS4_4SM904GMMA30MMA_64x256x8_F32TF32TF32_SS_TNILNSO_7ScaleInE1ELSQ_1EEEEEENS4_6LayoutISD_NS5_IJSC_NSA_ILi0EEESU_EEEEENS5_IJNS4_10UnderscoreESX_SX_EEEEENS4_13SM90_TMA_LOADENS4_14ComposedLayoutINS4_7SwizzleILi3ELi4ELi3EEENS4_18smem_ptr_flag_bitsILi32EEENST_INS5_IJNSA_ILi8EEENSA_ILi32EEEEEENS5_IJS17_SC_EEEEEEEvNS4_8identityENS4_23SM90_TMA_LOAD_MULTICASTES1B_vS1C_EENS_8epilogue10collective6detail29Sm90TmaWarpSpecializedAdapterINS1G_15DefaultEpilogueISJ_SK_SK_NS1F_6thread17LinearCombinationISJ_Li1EffLNS1K_9ScaleType4KindE0ELNS_15FloatRoundStyleE2ESJ_EENS1_15EpilogueDefaultEEEEEvvEEEEvNT_6ParamsE --------------------------
	.section	.nv.constant0._ZN7cutlass13device_kernelINS_4gemm6kernel13GemmUniversalIN4cute5tupleIJiiiiEEENS1_10collective13CollectiveMmaINS1_34MainloopSm90TmaGmmaWarpSpecializedILi5ENS5_IJNS4_1CILi2EEENSA_ILi1EEESC_EEENS1_35KernelTmaWarpSpecializedCooperativeEEENS5_IJNSA_ILi256EEESG_NSA_ILi128EEEEEENS_10tfloat32_tENS5_IJlSC_lEEESJ_SK_NS4_8TiledMMAINS4_8MMA_AtomIJNS4_4SM904GMMA30MMA_64x256x8_F32TF32TF32_SS_TNILNSO_7ScaleInE1ELSQ_1EEEEEENS4_6LayoutISD_NS5_IJSC_NSA_ILi0EEESU_EEEEENS5_IJNS4_10UnderscoreESX_SX_EEEEENS4_13SM90_TMA_LOADENS4_14ComposedLayoutINS4_7SwizzleILi3ELi4ELi3EEENS4_18smem_ptr_flag_bitsILi32EEENST_INS5_IJNSA_ILi8EEENSA_ILi32EEEEEENS5_IJS17_SC_EEEEEEEvNS4_8identityENS4_23SM90_TMA_LOAD_MULTICASTES1B_vS1C_EENS_8epilogue10collective6detail29Sm90TmaWarpSpecializedAdapterINS1G_15DefaultEpilogueISJ_SK_SK_NS1F_6thread17LinearCombinationISJ_Li1EffLNS1K_9ScaleType4KindE0ELNS_15FloatRoundStyleE2ESJ_EENS1_15EpilogueDefaultEEEEEvvEEEEvNT_6ParamsE,"a",@progbits
	.sectionflags	@""
	.align	4
.nv.constant0._ZN7cutlass13device_kernelINS_4gemm6kernel13GemmUniversalIN4cute5tupleIJiiiiEEENS1_10collective13CollectiveMmaINS1_34MainloopSm90TmaGmmaWarpSpecializedILi5ENS5_IJNS4_1CILi2EEENSA_ILi1EEESC_EEENS1_35KernelTmaWarpSpecializedCooperativeEEENS5_IJNSA_ILi256EEESG_NSA_ILi128EEEEEENS_10tfloat32_tENS5_IJlSC_lEEESJ_SK_NS4_8TiledMMAINS4_8MMA_AtomIJNS4_4SM904GMMA30MMA_64x256x8_F32TF32TF32_SS_TNILNSO_7ScaleInE1ELSQ_1EEEEEENS4_6LayoutISD_NS5_IJSC_NSA_ILi0EEESU_EEEEENS5_IJNS4_10UnderscoreESX_SX_EEEEENS4_13SM90_TMA_LOADENS4_14ComposedLayoutINS4_7SwizzleILi3ELi4ELi3EEENS4_18smem_ptr_flag_bitsILi32EEENST_INS5_IJNSA_ILi8EEENSA_ILi32EEEEEENS5_IJS17_SC_EEEEEEEvNS4_8identityENS4_23SM90_TMA_LOAD_MULTICASTES1B_vS1C_EENS_8epilogue10collective6detail29Sm90TmaWarpSpecializedAdapterINS1G_15DefaultEpilogueISJ_SK_SK_NS1F_6thread17LinearCombinationISJ_Li1EffLNS1K_9ScaleType4KindE0ELNS_15FloatRoundStyleE2ESJ_EENS1_15EpilogueDefaultEEEEEvvEEEEvNT_6ParamsE:
	.zero		1664


//--------------------- SYMBOLS --------------------------

	.type		.nv.reservedSmem.offset0,@object
	.size		.nv.reservedSmem.offset0,0x4
	.type		__assertfail,@function
